// auto-generated by cutlass_sweep.gemm — config: {"arch": "sm_100", "cluster_m": 2, "cluster_n": 4, "dtype": "fp16", "dtype_b": "fp16", "layout": "nt", "stages": 3, "tile_k": 64, "tile_m": 128, "tile_n": 128}
#include "cutlass/cutlass.h"
#include "cutlass/gemm/collective/collective_builder.hpp"
#include "cutlass/gemm/device/gemm_universal_adapter.h"
#include "cutlass/gemm/kernel/gemm_universal.hpp"
#include "cutlass/epilogue/collective/collective_builder.hpp"

using ElemA = cutlass::half_t;
using ElemB = cutlass::half_t;
using ElemCD = cutlass::half_t;
using Acc  = float;
using TileShape    = cute::Shape<cute::_128, cute::_128, cute::_64>;
using ClusterShape = cute::Shape<cute::_2, cute::_4, cute::_1>;

using CollectiveEpilogue = typename cutlass::epilogue::collective::CollectiveBuilder<
    cutlass::arch::Sm100, cutlass::arch::OpClassTensorOp,
    TileShape, ClusterShape,
    cutlass::epilogue::collective::EpilogueTileAuto,
    Acc, Acc,
    ElemCD, cutlass::layout::RowMajor, 128 / cutlass::sizeof_bits<ElemCD>::value,
    ElemCD, cutlass::layout::RowMajor, 128 / cutlass::sizeof_bits<ElemCD>::value,
    cutlass::epilogue::collective::EpilogueScheduleAuto
  >::CollectiveOp;

using CollectiveMainloop = typename cutlass::gemm::collective::CollectiveBuilder<
    cutlass::arch::Sm100, cutlass::arch::OpClassTensorOp,
    ElemA, cutlass::layout::RowMajor, 128 / cutlass::sizeof_bits<ElemA>::value,
    ElemB, cutlass::layout::ColumnMajor, 128 / cutlass::sizeof_bits<ElemB>::value,
    Acc,
    TileShape, ClusterShape,
    cutlass::gemm::collective::StageCount<3>,
    cutlass::gemm::collective::KernelScheduleAuto
  >::CollectiveOp;

using GemmKernel = cutlass::gemm::kernel::GemmUniversal<
    cute::Shape<int,int,int,int>,
    CollectiveMainloop,
    CollectiveEpilogue
>;
using Gemm = cutlass::gemm::device::GemmUniversalAdapter<GemmKernel>;

// Force the device kernel symbol into the cubin without needing a host main.
auto* _anchor = &cutlass::device_kernel<GemmKernel>;


// ===== COMPILED SASS (sm_100a) =====

	.target	sm_100a

	.elftype	@"ET_EXEC"


//--------------------- .note.nv.tkinfo           --------------------------
	.section	.note.nv.tkinfo,"",@"SHT_NOTE"
	.sectionflags	@"SHF_NOTE_NV_TKINFO"
	.tkinfo
        /*0018*/ 	.word	0x00000002
        /*0030*/ 	.string	""
        /*0030*/ 	.string	"ptxas"
        /*0030*/ 	.string	"Cuda compilation tools, release 13.0, V13.0.88"
        /*0030*/ 	.string	"Build cuda_13.0.r13.0/compiler.36424714_0"
        /*0030*/ 	.string	"-arch sm_100a -m 64 "



//--------------------- .note.nv.cuinfo           --------------------------
	.section	.note.nv.cuinfo,"",@"SHT_NOTE"
	.sectionflags	@"SHF_NOTE_NV_CUINFO"
        /*0018*/ 	.short	0x0002
        /*001a*/ 	.short	0x0064
        /*001c*/ 	.short	0x0082
	.zero		2


//--------------------- .nv.info                  --------------------------
	.section	.nv.info,"",@"SHT_CUDA_INFO"
	.align	4


	//----- nvinfo : EIATTR_REGCOUNT
	.align		4
        /*0000*/ 	.byte	0x04, 0x2f
        /*0002*/ 	.short	(.L_19 - .L_18)
	.align		4
.L_18:
        /*0004*/ 	.word	index@(_ZN7cutlass13device_kernelINS_4gemm6kernel13GemmUniversalIN4cute5tupleIJiiiiEEENS1_10collective13CollectiveMmaINS1_35MainloopSm100TmaUmmaWarpSpecializedILi3ELi2ELi4ENS5_IJNS4_1CILi2EEENSA_ILi4EEENSA_ILi1EEEEEEEENS5_IJNSA_ILi128EEESG_NSA_ILi64EEEEEENS_6half_tENS5_IJlSD_lEEESJ_SK_NS4_8TiledMMAINS4_8MMA_AtomIJNS4_26SM100_MMA_F16BF16_2x1SM_SSISJ_SJ_fLi128ELi128ELNS4_4UMMA5MajorE0ELSP_0ELNSO_7ScaleInE0ELSQ_0EEEEEENS4_6LayoutINS5_IJSD_SD_SD_EEENS5_IJNSA_ILi0EEESV_SV_EEEEENS5_IJNS4_10UnderscoreESY_SY_EEEEENS4_28SM100_TMA_2SM_LOAD_MULTICASTENS4_14ComposedLayoutINS4_7SwizzleILi3ELi4ELi3EEENS4_18smem_ptr_flag_bitsILi16EEENST_INS5_IJNSA_ILi8EEESH_EEENS5_IJSH_SD_EEEEEEEvNS4_8identityENS4_18SM100_TMA_2SM_LOADES1B_vS1C_EENS_8epilogue10collective18CollectiveEpilogueINS1F_23Sm100TmaWarpSpecializedILi4ELi2ELi16ELb1ELb0EEEJNS5_IJSH_SG_SH_EEENS5_IJNST_ISH_SD_EENST_INS5_IJNSA_ILi16EEESB_EEENS5_IJSD_SH_EEEEEEEESJ_SK_SJ_SK_NS1F_6fusion15FusionCallbacksIS1J_NS1R_17LinearCombinationISJ_fSJ_fLNS_15FloatRoundStyleE2EEES1K_S1Q_JEEENS4_5SM1004TMEM4LOAD26SM100_TMEM_LOAD_32dp32b16xENS4_13SM90_TMA_LOADENS12_INS13_ILi1ELi4ELi3EEES16_NST_INS5_IJS17_S1M_EEENS5_IJS1M_SD_EEEEEEENS4_39AutoVectorizingCopyWithAssumedAlignmentILi128EEENS4_14SM90_TMA_STOREES26_S28_S28_EEEvvEEEEvNT_6ParamsE)
        /*0008*/ 	.word	0x00000045


	//----- nvinfo : EIATTR_FRAME_SIZE
	.align		4
.L_19:
        /*000c*/ 	.byte	0x04, 0x11
        /*000e*/ 	.short	(.L_21 - .L_20)
	.align		4
.L_20:
        /*0010*/ 	.word	index@($__internal_2_$__cuda_sm10x_tcgen05_guardrail_trap_unallocated_columns_being_dealloced)
        /*0014*/ 	.word	0x00000000


	//----- nvinfo : EIATTR_FRAME_SIZE
	.align		4
.L_21:
        /*0018*/ 	.byte	0x04, 0x11
        /*001a*/ 	.short	(.L_23 - .L_22)
	.align		4
.L_22:
        /*001c*/ 	.word	index@($__internal_1_$__cuda_sm10x_tcgen05_guardrail_trap_phase_invalid_during_alloc)
        /*0020*/ 	.word	0x00000000


	//----- nvinfo : EIATTR_FRAME_SIZE
	.align		4
.L_23:
        /*0024*/ 	.byte	0x04, 0x11
        /*0026*/ 	.short	(.L_25 - .L_24)
	.align		4
.L_24:
        /*0028*/ 	.word	index@($__internal_0_$__cuda_sm10x_tcgen05_guardrail_trap_col_being_dealloced_not_returned_by_alloc)
        /*002c*/ 	.word	0x00000000


	//----- nvinfo : EIATTR_FRAME_SIZE
	.align		4
.L_25:
        /*0030*/ 	.byte	0x04, 0x11
        /*0032*/ 	.short	(.L_27 - .L_26)
	.align		4
.L_26:
        /*0034*/ 	.word	index@(_ZN7cutlass13device_kernelINS_4gemm6kernel13GemmUniversalIN4cute5tupleIJiiiiEEENS1_10collective13CollectiveMmaINS1_35MainloopSm100TmaUmmaWarpSpecializedILi3ELi2ELi4ENS5_IJNS4_1CILi2EEENSA_ILi4EEENSA_ILi1EEEEEEEENS5_IJNSA_ILi128EEESG_NSA_ILi64EEEEEENS_6half_tENS5_IJlSD_lEEESJ_SK_NS4_8TiledMMAINS4_8MMA_AtomIJNS4_26SM100_MMA_F16BF16_2x1SM_SSISJ_SJ_fLi128ELi128ELNS4_4UMMA5MajorE0ELSP_0ELNSO_7ScaleInE0ELSQ_0EEEEEENS4_6LayoutINS5_IJSD_SD_SD_EEENS5_IJNSA_ILi0EEESV_SV_EEEEENS5_IJNS4_10UnderscoreESY_SY_EEEEENS4_28SM100_TMA_2SM_LOAD_MULTICASTENS4_14ComposedLayoutINS4_7SwizzleILi3ELi4ELi3EEENS4_18smem_ptr_flag_bitsILi16EEENST_INS5_IJNSA_ILi8EEESH_EEENS5_IJSH_SD_EEEEEEEvNS4_8identityENS4_18SM100_TMA_2SM_LOADES1B_vS1C_EENS_8epilogue10collective18CollectiveEpilogueINS1F_23Sm100TmaWarpSpecializedILi4ELi2ELi16ELb1ELb0EEEJNS5_IJSH_SG_SH_EEENS5_IJNST_ISH_SD_EENST_INS5_IJNSA_ILi16EEESB_EEENS5_IJSD_SH_EEEEEEEESJ_SK_SJ_SK_NS1F_6fusion15FusionCallbacksIS1J_NS1R_17LinearCombinationISJ_fSJ_fLNS_15FloatRoundStyleE2EEES1K_S1Q_JEEENS4_5SM1004TMEM4LOAD26SM100_TMEM_LOAD_32dp32b16xENS4_13SM90_TMA_LOADENS12_INS13_ILi1ELi4ELi3EEES16_NST_INS5_IJS17_S1M_EEENS5_IJS1M_SD_EEEEEEENS4_39AutoVectorizingCopyWithAssumedAlignmentILi128EEENS4_14SM90_TMA_STOREES26_S28_S28_EEEvvEEEEvNT_6ParamsE)
        /*0038*/ 	.word	0x00000000


	//----- nvinfo : EIATTR_MIN_STACK_SIZE
	.align		4
.L_27:
        /*003c*/ 	.byte	0x04, 0x12
        /*003e*/ 	.short	(.L_29 - .L_28)
	.align		4
.L_28:
        /*0040*/ 	.word	index@(_ZN7cutlass13device_kernelINS_4gemm6kernel13GemmUniversalIN4cute5tupleIJiiiiEEENS1_10collective13CollectiveMmaINS1_35MainloopSm100TmaUmmaWarpSpecializedILi3ELi2ELi4ENS5_IJNS4_1CILi2EEENSA_ILi4EEENSA_ILi1EEEEEEEENS5_IJNSA_ILi128EEESG_NSA_ILi64EEEEEENS_6half_tENS5_IJlSD_lEEESJ_SK_NS4_8TiledMMAINS4_8MMA_AtomIJNS4_26SM100_MMA_F16BF16_2x1SM_SSISJ_SJ_fLi128ELi128ELNS4_4UMMA5MajorE0ELSP_0ELNSO_7ScaleInE0ELSQ_0EEEEEENS4_6LayoutINS5_IJSD_SD_SD_EEENS5_IJNSA_ILi0EEESV_SV_EEEEENS5_IJNS4_10UnderscoreESY_SY_EEEEENS4_28SM100_TMA_2SM_LOAD_MULTICASTENS4_14ComposedLayoutINS4_7SwizzleILi3ELi4ELi3EEENS4_18smem_ptr_flag_bitsILi16EEENST_INS5_IJNSA_ILi8EEESH_EEENS5_IJSH_SD_EEEEEEEvNS4_8identityENS4_18SM100_TMA_2SM_LOADES1B_vS1C_EENS_8epilogue10collective18CollectiveEpilogueINS1F_23Sm100TmaWarpSpecializedILi4ELi2ELi16ELb1ELb0EEEJNS5_IJSH_SG_SH_EEENS5_IJNST_ISH_SD_EENST_INS5_IJNSA_ILi16EEESB_EEENS5_IJSD_SH_EEEEEEEESJ_SK_SJ_SK_NS1F_6fusion15FusionCallbacksIS1J_NS1R_17LinearCombinationISJ_fSJ_fLNS_15FloatRoundStyleE2EEES1K_S1Q_JEEENS4_5SM1004TMEM4LOAD26SM100_TMEM_LOAD_32dp32b16xENS4_13SM90_TMA_LOADENS12_INS13_ILi1ELi4ELi3EEES16_NST_INS5_IJS17_S1M_EEENS5_IJS1M_SD_EEEEEEENS4_39AutoVectorizingCopyWithAssumedAlignmentILi128EEENS4_14SM90_TMA_STOREES26_S28_S28_EEEvvEEEEvNT_6ParamsE)
        /*0044*/ 	.word	0x00000000
.L_29:


//--------------------- .nv.compat                --------------------------
	.section	.nv.compat,"",@"SHT_CUDA_COMPAT_INFO"
	.align	4
        /*0000*/ 	.byte	0x02, 0x09, 0x01, 0x00, 0x02, 0x02, 0x02, 0x00, 0x02, 0x05, 0x05, 0x00, 0x03, 0x07, 0x01, 0x01
        /*0010*/ 	.byte	0x02, 0x03, 0x01, 0x00, 0x02, 0x06, 0x01, 0x00, 0x04, 0x0b, 0x08, 0x00, 0x09, 0x00, 0x00, 0x00
        /*0020*/ 	.byte	0x00, 0x00, 0x00, 0x00


//--------------------- .nv.info._ZN7cutlass13device_kernelINS_4gemm6kernel13GemmUniversalIN4cute5tupleIJiiiiEEENS1_10collective13CollectiveMmaINS1_35MainloopSm100TmaUmmaWarpSpecializedILi3ELi2ELi4ENS5_IJNS4_1CILi2EEENSA_ILi4EEENSA_ILi1EEEEEEEENS5_IJNSA_ILi128EEESG_NSA_ILi64EEEEEENS_6half_tENS5_IJlSD_lEEESJ_SK_NS4_8TiledMMAINS4_8MMA_AtomIJNS4_26SM100_MMA_F16BF16_2x1SM_SSISJ_SJ_fLi128ELi128ELNS4_4UMMA5MajorE0ELSP_0ELNSO_7ScaleInE0ELSQ_0EEEEEENS4_6LayoutINS5_IJSD_SD_SD_EEENS5_IJNSA_ILi0EEESV_SV_EEEEENS5_IJNS4_10UnderscoreESY_SY_EEEEENS4_28SM100_TMA_2SM_LOAD_MULTICASTENS4_14ComposedLayoutINS4_7SwizzleILi3ELi4ELi3EEENS4_18smem_ptr_flag_bitsILi16EEENST_INS5_IJNSA_ILi8EEESH_EEENS5_IJSH_SD_EEEEEEEvNS4_8identityENS4_18SM100_TMA_2SM_LOADES1B_vS1C_EENS_8epilogue10collective18CollectiveEpilogueINS1F_23Sm100TmaWarpSpecializedILi4ELi2ELi16ELb1ELb0EEEJNS5_IJSH_SG_SH_EEENS5_IJNST_ISH_SD_EENST_INS5_IJNSA_ILi16EEESB_EEENS5_IJSD_SH_EEEEEEEESJ_SK_SJ_SK_NS1F_6fusion15FusionCallbacksIS1J_NS1R_17LinearCombinationISJ_fSJ_fLNS_15FloatRoundStyleE2EEES1K_S1Q_JEEENS4_5SM1004TMEM4LOAD26SM100_TMEM_LOAD_32dp32b16xENS4_13SM90_TMA_LOADENS12_INS13_ILi1ELi4ELi3EEES16_NST_INS5_IJS17_S1M_EEENS5_IJS1M_SD_EEEEEEENS4_39AutoVectorizingCopyWithAssumedAlignmentILi128EEENS4_14SM90_TMA_STOREES26_S28_S28_EEEvvEEEEvNT_6ParamsE --------------------------
	.section	.nv.info._ZN7cutlass13device_kernelINS_4gemm6kernel13GemmUniversalIN4cute5tupleIJiiiiEEENS1_10collective13CollectiveMmaINS1_35MainloopSm100TmaUmmaWarpSpecializedILi3ELi2ELi4ENS5_IJNS4_1CILi2EEENSA_ILi4EEENSA_ILi1EEEEEEEENS5_IJNSA_ILi128EEESG_NSA_ILi64EEEEEENS_6half_tENS5_IJlSD_lEEESJ_SK_NS4_8TiledMMAINS4_8MMA_AtomIJNS4_26SM100_MMA_F16BF16_2x1SM_SSISJ_SJ_fLi128ELi128ELNS4_4UMMA5MajorE0ELSP_0ELNSO_7ScaleInE0ELSQ_0EEEEEENS4_6LayoutINS5_IJSD_SD_SD_EEENS5_IJNSA_ILi0EEESV_SV_EEEEENS5_IJNS4_10UnderscoreESY_SY_EEEEENS4_28SM100_TMA_2SM_LOAD_MULTICASTENS4_14ComposedLayoutINS4_7SwizzleILi3ELi4ELi3EEENS4_18smem_ptr_flag_bitsILi16EEENST_INS5_IJNSA_ILi8EEESH_EEENS5_IJSH_SD_EEEEEEEvNS4_8identityENS4_18SM100_TMA_2SM_LOADES1B_vS1C_EENS_8epilogue10collective18CollectiveEpilogueINS1F_23Sm100TmaWarpSpecializedILi4ELi2ELi16ELb1ELb0EEEJNS5_IJSH_SG_SH_EEENS5_IJNST_ISH_SD_EENST_INS5_IJNSA_ILi16EEESB_EEENS5_IJSD_SH_EEEEEEEESJ_SK_SJ_SK_NS1F_6fusion15FusionCallbacksIS1J_NS1R_17LinearCombinationISJ_fSJ_fLNS_15FloatRoundStyleE2EEES1K_S1Q_JEEENS4_5SM1004TMEM4LOAD26SM100_TMEM_LOAD_32dp32b16xENS4_13SM90_TMA_LOADENS12_INS13_ILi1ELi4ELi3EEES16_NST_INS5_IJS17_S1M_EEENS5_IJS1M_SD_EEEEEEENS4_39AutoVectorizingCopyWithAssumedAlignmentILi128EEENS4_14SM90_TMA_STOREES26_S28_S28_EEEvvEEEEvNT_6ParamsE,"",@"SHT_CUDA_INFO"
	.sectionflags	@""
	.align	4


	//----- nvinfo : EIATTR_CUDA_API_VERSION
	.align		4
        /*0000*/ 	.byte	0x04, 0x37
        /*0002*/ 	.short	(.L_31 - .L_30)
.L_30:
        /*0004*/ 	.word	0x00000082


	//----- nvinfo : EIATTR_KPARAM_INFO
	.align		4
.L_31:
        /*0008*/ 	.byte	0x04, 0x17
        /*000a*/ 	.short	(.L_33 - .L_32)
.L_32:
        /*000c*/ 	.word	0x00000000
        /*0010*/ 	.short	0x0000
        /*0012*/ 	.short	0x0000
        /*0014*/ 	.byte	0x00, 0xf0, 0x01, 0x20


	//----- nvinfo : EIATTR_AT_ENTRY_FRAGMENTS
	.align		4
.L_33:
        /*0018*/ 	.byte	0x04, 0x4f
        /*001a*/ 	.short	(.L_35 - .L_34)


	//   ....[0]....
.L_34:
        /*001c*/ 	.word	0x00000007


	//----- nvinfo : EIATTR_RESERVED_SMEM_USED
	.align		4
.L_35:
        /*0020*/ 	.byte	0x01, 0x41
	.zero		2


	//----- nvinfo : EIATTR_SPARSE_MMA_MASK
	.align		4
        /*0024*/ 	.byte	0x03, 0x50
        /*0026*/ 	.short	0x0000


	//----- nvinfo : EIATTR_TCGEN05_2CTA_USED
	.align		4
        /*0028*/ 	.byte	0x01, 0x52
	.zero		2


	//----- nvinfo : EIATTR_MAXREG_COUNT
	.align		4
        /*002c*/ 	.byte	0x03, 0x1b
        /*002e*/ 	.short	0x00ff


	//----- nvinfo : EIATTR_NUM_BARRIERS
	.align		4
        /*0030*/ 	.byte	0x02, 0x4c
        /*0032*/ 	.byte	0x07
	.zero		1


	//----- nvinfo : EIATTR_EXTERNS
	.align		4
        /*0034*/ 	.byte	0x04, 0x0f
        /*0036*/ 	.short	(.L_37 - .L_36)


	//   ....[0]....
	.align		4
.L_36:
        /*0038*/ 	.word	index@(__assertfail)


	//----- nvinfo : EIATTR_MERCURY_ISA_VERSION
	.align		4
.L_37:
        /*003c*/ 	.byte	0x03, 0x5f
        /*003e*/ 	.short	0x0101


	//----- nvinfo : EIATTR_INT_WARP_WIDE_INSTR_OFFSETS
	.align		4
        /*0040*/ 	.byte	0x04, 0x31
        /*0042*/ 	.short	(.L_39 - .L_38)


	//   ....[0]....
.L_38:
        /*0044*/ 	.word	0x00000d40


	//   ....[1]....
        /*0048*/ 	.word	0x00000de0


	//   ....[2]....
        /*004c*/ 	.word	0x00004260


	//   ....[3]....
        /*0050*/ 	.word	0x00004290


	//   ....[4]....
        /*0054*/ 	.word	0x000042b0


	//   ....[5]....
        /*0058*/ 	.word	0x00004df0


	//   ....[6]....
        /*005c*/ 	.word	0x00004e90


	//   ....[7]....
        /*0060*/ 	.word	0x00004f50


	//   ....[8]....
        /*0064*/ 	.word	0x00004fc0


	//   ....[9]....
        /*0068*/ 	.word	0x00005080


	//   ....[10]....
        /*006c*/ 	.word	0x00005120


	//   ....[11]....
        /*0070*/ 	.word	0x00005190


	//   ....[12]....
        /*0074*/ 	.word	0x00005250


	//   ....[13]....
        /*0078*/ 	.word	0x000052f0


	//   ....[14]....
        /*007c*/ 	.word	0x00005390


	//   ....[15]....
        /*0080*/ 	.word	0x00005480


	//   ....[16]....
        /*0084*/ 	.word	0x00005550


	//----- nvinfo : EIATTR_COOP_GROUP_MASK_REGIDS
	.align		4
.L_39:
        /*0088*/ 	.byte	0x04, 0x29
        /*008a*/ 	.short	(.L_41 - .L_40)


	//   ....[0]....
.L_40:
        /*008c*/ 	.word	0xffffffff


	//   ....[1]....
        /*0090*/ 	.word	0xffffffff


	//   ....[2]....
        /*0094*/ 	.word	0xffffffff


	//   ....[3]....
        /*0098*/ 	.word	0xffffffff


	//   ....[4]....
        /*009c*/ 	.word	0xffffffff


	//   ....[5]....
        /*00a0*/ 	.word	0xffffffff


	//   ....[6]....
        /*00a4*/ 	.word	0xffffffff


	//   ....[7]....
        /*00a8*/ 	.word	0xffffffff


	//   ....[8]....
        /*00ac*/ 	.word	0xffffffff


	//   ....[9]....
        /*00b0*/ 	.word	0xffffffff


	//   ....[10]....
        /*00b4*/ 	.word	0xffffffff


	//   ....[11]....
        /*00b8*/ 	.word	0xffffffff


	//   ....[12]....
        /*00bc*/ 	.word	0xffffffff


	//   ....[13]....
        /*00c0*/ 	.word	0xffffffff


	//----- nvinfo : EIATTR_COOP_GROUP_INSTR_OFFSETS
	.align		4
.L_41:
        /*00c4*/ 	.byte	0x04, 0x28
        /*00c6*/ 	.short	(.L_43 - .L_42)


	//   ....[0]....
.L_42:
        /*00c8*/ 	.word	0x000000b0


	//   ....[1]....
        /*00cc*/ 	.word	0x00000510


	//   ....[2]....
        /*00d0*/ 	.word	0x000006b0


	//   ....[3]....
        /*00d4*/ 	.word	0x00000840


	//   ....[4]....
        /*00d8*/ 	.word	0x00000930


	//   ....[5]....
        /*00dc*/ 	.word	0x00000a90


	//   ....[6]....
        /*00e0*/ 	.word	0x00000c20


	//   ....[7]....
        /*00e4*/ 	.word	0x00000e60


	//   ....[8]....
        /*00e8*/ 	.word	0x00002220


	//   ....[9]....
        /*00ec*/ 	.word	0x00003040


	//   ....[10]....
        /*00f0*/ 	.word	0x00003510


	//   ....[11]....
        /*00f4*/ 	.word	0x00003540


	//   ....[12]....
        /*00f8*/ 	.word	0x00004160


	//   ....[13]....
        /*00fc*/ 	.word	0x00004370


	//----- nvinfo : EIATTR_VRC_CTA_INIT_COUNT
	.align		4
.L_43:
        /*0100*/ 	.byte	0x02, 0x4a
        /*0102*/ 	.byte	0x80
	.zero		1


	//----- nvinfo : EIATTR_SYSCALL_OFFSETS
	.align		4
        /*0104*/ 	.byte	0x04, 0x46
        /*0106*/ 	.short	(.L_45 - .L_44)


	//   ....[0]....
.L_44:
        /*0108*/ 	.word	0x000060d0


	//   ....[1]....
        /*010c*/ 	.word	0x000061c0


	//   ....[2]....
        /*0110*/ 	.word	0x000068f0


	//   ....[3]....
        /*0114*/ 	.word	0x00007220


	//   ....[4]....
        /*0118*/ 	.word	0x00007af0


	//   ....[5]....
        /*011c*/ 	.word	0x000083c0


	//----- nvinfo : EIATTR_MBARRIER_INSTR_OFFSETS
	.align		4
.L_45:
        /*0120*/ 	.byte	0x04, 0x39
        /*0122*/ 	.short	(.L_47 - .L_46)


	//   ....[0]....
.L_46:
        /*0124*/ 	.word	0x00000640
        /*0128*/ 	.word	0x000000ff
        /*012c*/ 	.word	0x00000000
        /*0130*/ 	.short	0x0100
        /*0132*/ 	.byte	0x04
	.zero		1


	//   ....[1]....
        /*0134*/ 	.word	0x00000650
        /*0138*/ 	.word	0x000000ff
        /*013c*/ 	.word	0x00000018
        /*0140*/ 	.short	0x0100
        /*0142*/ 	.byte	0x04
	.zero		1


	//   ....[2]....
        /*0144*/ 	.word	0x00000660
        /*0148*/ 	.word	0x000000ff
        /*014c*/ 	.word	0x00000008
        /*0150*/ 	.short	0x0100
        /*0152*/ 	.byte	0x04
	.zero		1


	//   ....[3]....
        /*0154*/ 	.word	0x00000670
        /*0158*/ 	.word	0x000000ff
        /*015c*/ 	.word	0x00000020
        /*0160*/ 	.short	0x0100
        /*0162*/ 	.byte	0x04
	.zero		1


	//   ....[4]....
        /*0164*/ 	.word	0x00000680
        /*0168*/ 	.word	0x000000ff
        /*016c*/ 	.word	0x00000010
        /*0170*/ 	.short	0x0100
        /*0172*/ 	.byte	0x04
	.zero		1


	//   ....[5]....
        /*0174*/ 	.word	0x00000690
        /*0178*/ 	.word	0x000000ff
        /*017c*/ 	.word	0x00000028
        /*0180*/ 	.short	0x0100
        /*0182*/ 	.byte	0x04
	.zero		1


	//   ....[6]....
        /*0184*/ 	.word	0x000007b0
        /*0188*/ 	.word	0x000000ff
        /*018c*/ 	.word	0x00000030
        /*0190*/ 	.short	0x0100
        /*0192*/ 	.byte	0x04
	.zero		1


	//   ....[7]....
        /*0194*/ 	.word	0x000007c0
        /*0198*/ 	.word	0x000000ff
        /*019c*/ 	.word	0x00000050
        /*01a0*/ 	.short	0x0100
        /*01a2*/ 	.byte	0x04
	.zero		1


	//   ....[8]....
        /*01a4*/ 	.word	0x000007d0
        /*01a8*/ 	.word	0x000000ff
        /*01ac*/ 	.word	0x00000038
        /*01b0*/ 	.short	0x0100
        /*01b2*/ 	.byte	0x04
	.zero		1


	//   ....[9]....
        /*01b4*/ 	.word	0x000007e0
        /*01b8*/ 	.word	0x000000ff
        /*01bc*/ 	.word	0x00000058
        /*01c0*/ 	.short	0x0100
        /*01c2*/ 	.byte	0x04
	.zero		1


	//   ....[10]....
        /*01c4*/ 	.word	0x000007f0
        /*01c8*/ 	.word	0x000000ff
        /*01cc*/ 	.word	0x00000040
        /*01d0*/ 	.short	0x0100
        /*01d2*/ 	.byte	0x04
	.zero		1


	//   ....[11]....
        /*01d4*/ 	.word	0x00000800
        /*01d8*/ 	.word	0x000000ff
        /*01dc*/ 	.word	0x00000060
        /*01e0*/ 	.short	0x0100
        /*01e2*/ 	.byte	0x04
	.zero		1


	//   ....[12]....
        /*01e4*/ 	.word	0x00000810
        /*01e8*/ 	.word	0x000000ff
        /*01ec*/ 	.word	0x00000048
        /*01f0*/ 	.short	0x0100
        /*01f2*/ 	.byte	0x04
	.zero		1


	//   ....[13]....
        /*01f4*/ 	.word	0x00000820
        /*01f8*/ 	.word	0x000000ff
        /*01fc*/ 	.word	0x00000068
        /*0200*/ 	.short	0x0100
        /*0202*/ 	.byte	0x04
	.zero		1


	//   ....[14]....
        /*0204*/ 	.word	0x00000900
        /*0208*/ 	.word	0x000000ff
        /*020c*/ 	.word	0x00000070
        /*0210*/ 	.short	0x0100
        /*0212*/ 	.byte	0x06
	.zero		1


	//   ....[15]....
        /*0214*/ 	.word	0x00000910
        /*0218*/ 	.word	0x000000ff
        /*021c*/ 	.word	0x00000078
        /*0220*/ 	.short	0x0100
        /*0222*/ 	.byte	0x06
	.zero		1


	//   ....[16]....
        /*0224*/ 	.word	0x00000a40
        /*0228*/ 	.word	0x000000ff
        /*022c*/ 	.word	0x00000080
        /*0230*/ 	.short	0x0100
        /*0232*/ 	.byte	0x06
	.zero		1


	//   ....[17]....
        /*0234*/ 	.word	0x00000a50
        /*0238*/ 	.word	0x000000ff
        /*023c*/ 	.word	0x00000090
        /*0240*/ 	.short	0x0100
        /*0242*/ 	.byte	0x06
	.zero		1


	//   ....[18]....
        /*0244*/ 	.word	0x00000a60
        /*0248*/ 	.word	0x000000ff
        /*024c*/ 	.word	0x00000088
        /*0250*/ 	.short	0x0100
        /*0252*/ 	.byte	0x06
	.zero		1


	//   ....[19]....
        /*0254*/ 	.word	0x00000a70
        /*0258*/ 	.word	0x000000ff
        /*025c*/ 	.word	0x00000098
        /*0260*/ 	.short	0x0100
        /*0262*/ 	.byte	0x06
	.zero		1


	//   ....[20]....
        /*0264*/ 	.word	0x00000b90
        /*0268*/ 	.word	0x000000ff
        /*026c*/ 	.word	0x000000a0
        /*0270*/ 	.short	0x0100
        /*0272*/ 	.byte	0x04
	.zero		1


	//   ....[21]....
        /*0274*/ 	.word	0x00000ba0
        /*0278*/ 	.word	0x000000ff
        /*027c*/ 	.word	0x000000c0
        /*0280*/ 	.short	0x0100
        /*0282*/ 	.byte	0x04
	.zero		1


	//   ....[22]....
        /*0284*/ 	.word	0x00000bb0
        /*0288*/ 	.word	0x000000ff
        /*028c*/ 	.word	0x000000a8
        /*0290*/ 	.short	0x0100
        /*0292*/ 	.byte	0x04
	.zero		1


	//   ....[23]....
        /*0294*/ 	.word	0x00000bc0
        /*0298*/ 	.word	0x000000ff
        /*029c*/ 	.word	0x000000c8
        /*02a0*/ 	.short	0x0100
        /*02a2*/ 	.byte	0x04
	.zero		1


	//   ....[24]....
        /*02a4*/ 	.word	0x00000bd0
        /*02a8*/ 	.word	0x000000ff
        /*02ac*/ 	.word	0x000000b0
        /*02b0*/ 	.short	0x0100
        /*02b2*/ 	.byte	0x04
	.zero		1


	//   ....[25]....
        /*02b4*/ 	.word	0x00000be0
        /*02b8*/ 	.word	0x000000ff
        /*02bc*/ 	.word	0x000000d0
        /*02c0*/ 	.short	0x0100
        /*02c2*/ 	.byte	0x04
	.zero		1


	//   ....[26]....
        /*02c4*/ 	.word	0x00000bf0
        /*02c8*/ 	.word	0x000000ff
        /*02cc*/ 	.word	0x000000b8
        /*02d0*/ 	.short	0x0100
        /*02d2*/ 	.byte	0x04
	.zero		1


	//   ....[27]....
        /*02d4*/ 	.word	0x00000c00
        /*02d8*/ 	.word	0x000000ff
        /*02dc*/ 	.word	0x000000d8
        /*02e0*/ 	.short	0x0100
        /*02e2*/ 	.byte	0x04
	.zero		1


	//   ....[28]....
        /*02e4*/ 	.word	0x00000cf0
        /*02e8*/ 	.word	0x000000ff
        /*02ec*/ 	.word	0x000000e0
        /*02f0*/ 	.short	0x0100
        /*02f2*/ 	.byte	0x04
	.zero		1


	//   ....[29]....
        /*02f4*/ 	.word	0x00000d00
        /*02f8*/ 	.word	0x000000ff
        /*02fc*/ 	.word	0x000000f0
        /*0300*/ 	.short	0x0100
        /*0302*/ 	.byte	0x04
	.zero		1


	//   ....[30]....
        /*0304*/ 	.word	0x00000d10
        /*0308*/ 	.word	0x000000ff
        /*030c*/ 	.word	0x000000e8
        /*0310*/ 	.short	0x0100
        /*0312*/ 	.byte	0x04
	.zero		1


	//   ....[31]....
        /*0314*/ 	.word	0x00000d20
        /*0318*/ 	.word	0x000000ff
        /*031c*/ 	.word	0x000000f8
        /*0320*/ 	.short	0x0100
        /*0322*/ 	.byte	0x04
	.zero		1


	//   ....[32]....
        /*0324*/ 	.word	0x00000e20
        /*0328*/ 	.word	0x000000ff
        /*032c*/ 	.word	0x00000100
        /*0330*/ 	.short	0x0100
        /*0332*/ 	.byte	0x06
	.zero		1


	//   ....[33]....
        /*0334*/ 	.word	0x00001a40
        /*0338*/ 	.word	0x00000000
        /*033c*/ 	.word	0x000000f0
        /*0340*/ 	.short	0x010a
        /*0342*/ 	.byte	0xff
	.zero		1


	//   ....[34]....
        /*0344*/ 	.word	0x00001a70
        /*0348*/ 	.word	0x00000000
        /*034c*/ 	.word	0x000000e0
        /*0350*/ 	.short	0x0101
        /*0352*/ 	.byte	0xff
	.zero		1


	//   ....[35]....
        /*0354*/ 	.word	0x00001b30
        /*0358*/ 	.word	0x000000ff
        /*035c*/ 	.word	0x00000018
        /*0360*/ 	.short	0x010a
        /*0362*/ 	.byte	0x04
	.zero		1


	//   ....[36]....
        /*0364*/ 	.word	0x00001c00
        /*0368*/ 	.word	0x000000ff
        /*036c*/ 	.word	0x00000018
        /*0370*/ 	.short	0x010a
        /*0372*/ 	.byte	0x21
	.zero		1


	//   ....[37]....
        /*0374*/ 	.word	0x00001db0
        /*0378*/ 	.word	0x000000ff
        /*037c*/ 	.word	0x00000018
        /*0380*/ 	.short	0x010a
        /*0382*/ 	.byte	0x05
	.zero		1


	//   ....[38]....
        /*0384*/ 	.word	0x00001ec0
        /*0388*/ 	.word	0x000000ff
        /*038c*/ 	.word	0x00000078
        /*0390*/ 	.short	0x0101
        /*0392*/ 	.byte	0x06
	.zero		1


	//   ....[39]....
        /*0394*/ 	.word	0x00001ee0
        /*0398*/ 	.word	0x000000ff
        /*039c*/ 	.word	0x00000018
        /*03a0*/ 	.short	0x010a
        /*03a2*/ 	.byte	0x04
	.zero		1


	//   ....[40]....
        /*03a4*/ 	.word	0x00001f60
        /*03a8*/ 	.word	0x000000ff
        /*03ac*/ 	.word	0x00000018
        /*03b0*/ 	.short	0x010a
        /*03b2*/ 	.byte	0x11
	.zero		1


	//   ....[41]....
        /*03b4*/ 	.word	0x000020f0
        /*03b8*/ 	.word	0x000000ff
        /*03bc*/ 	.word	0x00000018
        /*03c0*/ 	.short	0x010a
        /*03c2*/ 	.byte	0x05
	.zero		1


	//   ....[42]....
        /*03c4*/ 	.word	0x00002250
        /*03c8*/ 	.word	0x00000003
        /*03cc*/ 	.word	0x00000080
        /*03d0*/ 	.short	0x010a
        /*03d2*/ 	.byte	0xff
	.zero		1


	//   ....[43]....
        /*03d4*/ 	.word	0x000023a0
        /*03d8*/ 	.word	0x00000000
        /*03dc*/ 	.word	0x00000000
        /*03e0*/ 	.short	0x0101
        /*03e2*/ 	.byte	0xff
	.zero		1


	//   ....[44]....
        /*03e4*/ 	.word	0x00002950
        /*03e8*/ 	.word	0x000000ff
        /*03ec*/ 	.word	0x00000000
        /*03f0*/ 	.short	0x010a
        /*03f2*/ 	.byte	0x04
	.zero		1


	//   ....[45]....
        /*03f4*/ 	.word	0x000029e0
        /*03f8*/ 	.word	0x000000ff
        /*03fc*/ 	.word	0x00000000
        /*0400*/ 	.short	0x010a
        /*0402*/ 	.byte	0x05
	.zero		1


	//   ....[46]....
        /*0404*/ 	.word	0x00002a80
        /*0408*/ 	.word	0x00000000
        /*040c*/ 	.word	0x00000000
        /*0410*/ 	.short	0x010a
        /*0412*/ 	.byte	0xff
	.zero		1


	//   ....[47]....
        /*0414*/ 	.word	0x00002ba0
        /*0418*/ 	.word	0x00000002
        /*041c*/ 	.word	0x000000e0
        /*0420*/ 	.short	0x010a
        /*0422*/ 	.byte	0xff
	.zero		1


	//   ....[48]....
        /*0424*/ 	.word	0x00002c10
        /*0428*/ 	.word	0x00000002
        /*042c*/ 	.word	0x00000000
        /*0430*/ 	.short	0x0101
        /*0432*/ 	.byte	0xff
	.zero		1


	//   ....[49]....
        /*0434*/ 	.word	0x00002c30
        /*0438*/ 	.word	0x000000ff
        /*043c*/ 	.word	0x00000090
        /*0440*/ 	.short	0x010a
        /*0442*/ 	.byte	0x04
	.zero		1


	//   ....[50]....
        /*0444*/ 	.word	0x00002d50
        /*0448*/ 	.word	0x00000002
        /*044c*/ 	.word	0x00000080
        /*0450*/ 	.short	0x010a
        /*0452*/ 	.byte	0xff
	.zero		1


	//   ....[51]....
        /*0454*/ 	.word	0x00002e50
        /*0458*/ 	.word	0x00000002
        /*045c*/ 	.word	0x00000000
        /*0460*/ 	.short	0x0101
        /*0462*/ 	.byte	0xff
	.zero		1


	//   ....[52]....
        /*0464*/ 	.word	0x00002ee0
        /*0468*/ 	.word	0x000000ff
        /*046c*/ 	.word	0x00000090
        /*0470*/ 	.short	0x0106
        /*0472*/ 	.byte	0x04
	.zero		1


	//   ....[53]....
        /*0474*/ 	.word	0x00002f00
        /*0478*/ 	.word	0x000000ff
        /*047c*/ 	.word	0x00000090
        /*0480*/ 	.short	0x010a
        /*0482*/ 	.byte	0x04
	.zero		1


	//   ....[54]....
        /*0484*/ 	.word	0x00002f90
        /*0488*/ 	.word	0x000000ff
        /*048c*/ 	.word	0x00000090
        /*0490*/ 	.short	0x0106
        /*0492*/ 	.byte	0x07
	.zero		1


	//   ....[55]....
        /*0494*/ 	.word	0x00002fd0
        /*0498*/ 	.word	0x00000000
        /*049c*/ 	.word	0x00000090
        /*04a0*/ 	.short	0x010a
        /*04a2*/ 	.byte	0xff
	.zero		1


	//   ....[56]....
        /*04a4*/ 	.word	0x00003210
        /*04a8*/ 	.word	0x000000ff
        /*04ac*/ 	.word	0x00000008
        /*04b0*/ 	.short	0x010a
        /*04b2*/ 	.byte	0x05
	.zero		1


	//   ....[57]....
        /*04b4*/ 	.word	0x00003230
        /*04b8*/ 	.word	0x000000ff
        /*04bc*/ 	.word	0x00000008
        /*04c0*/ 	.short	0x010a
        /*04c2*/ 	.byte	0x05
	.zero		1


	//   ....[58]....
        /*04c4*/ 	.word	0x000033c0
        /*04c8*/ 	.word	0x000000ff
        /*04cc*/ 	.word	0x00000008
        /*04d0*/ 	.short	0x010a
        /*04d2*/ 	.byte	0x05
	.zero		1


	//   ....[59]....
        /*04d4*/ 	.word	0x000033e0
        /*04d8*/ 	.word	0x000000ff
        /*04dc*/ 	.word	0x00000008
        /*04e0*/ 	.short	0x010a
        /*04e2*/ 	.byte	0x05
	.zero		1


	//   ....[60]....
        /*04e4*/ 	.word	0x000034a0
        /*04e8*/ 	.word	0x000000ff
        /*04ec*/ 	.word	0x00000000
        /*04f0*/ 	.short	0x0101
        /*04f2*/ 	.byte	0x04
	.zero		1


	//   ....[61]....
        /*04f4*/ 	.word	0x000037e0
        /*04f8*/ 	.word	0x00000000
        /*04fc*/ 	.word	0x00000080
        /*0500*/ 	.short	0x010a
        /*0502*/ 	.byte	0xff
	.zero		1


	//   ....[62]....
        /*0504*/ 	.word	0x000038a0
        /*0508*/ 	.word	0x00000000
        /*050c*/ 	.word	0x00000000
        /*0510*/ 	.short	0x0101
        /*0512*/ 	.byte	0xff
	.zero		1


	//   ....[63]....
        /*0514*/ 	.word	0x00003960
        /*0518*/ 	.word	0x000000ff
        /*051c*/ 	.word	0x00000000
        /*0520*/ 	.short	0x010a
        /*0522*/ 	.byte	0x04
	.zero		1


	//   ....[64]....
        /*0524*/ 	.word	0x00003970
        /*0528*/ 	.word	0x000000ff
        /*052c*/ 	.word	0x000000c0
        /*0530*/ 	.short	0x010a
        /*0532*/ 	.byte	0x1f
	.zero		1


	//   ....[65]....
        /*0534*/ 	.word	0x00003a20
        /*0538*/ 	.word	0x000000ff
        /*053c*/ 	.word	0x00000000
        /*0540*/ 	.short	0x010a
        /*0542*/ 	.byte	0x05
	.zero		1


	//   ....[66]....
        /*0544*/ 	.word	0x00003b50
        /*0548*/ 	.word	0x000000ff
        /*054c*/ 	.word	0x00000000
        /*0550*/ 	.short	0x010a
        /*0552*/ 	.byte	0x04
	.zero		1


	//   ....[67]....
        /*0554*/ 	.word	0x00003e50
        /*0558*/ 	.word	0x000000ff
        /*055c*/ 	.word	0x00000000
        /*0560*/ 	.short	0x010a
        /*0562*/ 	.byte	0x04
	.zero		1


	//   ....[68]....
        /*0564*/ 	.word	0x00003ee0
        /*0568*/ 	.word	0x000000ff
        /*056c*/ 	.word	0x00000000
        /*0570*/ 	.short	0x010a
        /*0572*/ 	.byte	0x05
	.zero		1


	//   ....[69]....
        /*0574*/ 	.word	0x00003f70
        /*0578*/ 	.word	0x000000ff
        /*057c*/ 	.word	0x00000000
        /*0580*/ 	.short	0x010a
        /*0582*/ 	.byte	0x05
	.zero		1


	//   ....[70]....
        /*0584*/ 	.word	0x00004010
        /*0588*/ 	.word	0x00000000
        /*058c*/ 	.word	0x00000000
        /*0590*/ 	.short	0x010a
        /*0592*/ 	.byte	0xff
	.zero		1


	//   ....[71]....
        /*0594*/ 	.word	0x00004050
        /*0598*/ 	.word	0x00000000
        /*059c*/ 	.word	0x00000000
        /*05a0*/ 	.short	0x010a
        /*05a2*/ 	.byte	0xff
	.zero		1


	//   ....[72]....
        /*05a4*/ 	.word	0x000040c0
        /*05a8*/ 	.word	0x000000ff
        /*05ac*/ 	.word	0x00000000
        /*05b0*/ 	.short	0x0101
        /*05b2*/ 	.byte	0x04
	.zero		1


	//   ....[73]....
        /*05b4*/ 	.word	0x00004100
        /*05b8*/ 	.word	0x000000ff
        /*05bc*/ 	.word	0x00000100
        /*05c0*/ 	.short	0x010a
        /*05c2*/ 	.byte	0x1a
	.zero		1


	//   ....[74]....
        /*05c4*/ 	.word	0x00004150
        /*05c8*/ 	.word	0x000000ff
        /*05cc*/ 	.word	0x00000000
        /*05d0*/ 	.short	0x0101
        /*05d2*/ 	.byte	0x04
	.zero		1


	//   ....[75]....
        /*05d4*/ 	.word	0x000045f0
        /*05d8*/ 	.word	0x0000000c
        /*05dc*/ 	.word	0x00000080
        /*05e0*/ 	.short	0x010a
        /*05e2*/ 	.byte	0xff
	.zero		1


	//   ....[76]....
        /*05e4*/ 	.word	0x00004760
        /*05e8*/ 	.word	0x00000000
        /*05ec*/ 	.word	0x00000000
        /*05f0*/ 	.short	0x0101
        /*05f2*/ 	.byte	0xff
	.zero		1


	//   ....[77]....
        /*05f4*/ 	.word	0x00004bf0
        /*05f8*/ 	.word	0x000000ff
        /*05fc*/ 	.word	0x00000078
        /*0600*/ 	.short	0x010a
        /*0602*/ 	.byte	0x15
	.zero		1


	//   ....[78]....
        /*0604*/ 	.word	0x00004d70
        /*0608*/ 	.word	0x000000ff
        /*060c*/ 	.word	0x00000050
        /*0610*/ 	.short	0x010a
        /*0612*/ 	.byte	0x15
	.zero		1


	//   ....[79]....
        /*0614*/ 	.word	0x00004f70
        /*0618*/ 	.word	0x000000ff
        /*061c*/ 	.word	0x00000030
        /*0620*/ 	.short	0x010b
        /*0622*/ 	.byte	0x15
	.zero		1


	//   ....[80]....
        /*0624*/ 	.word	0x00004f80
        /*0628*/ 	.word	0x000000ff
        /*062c*/ 	.word	0x00000000
        /*0630*/ 	.short	0x0101
        /*0632*/ 	.byte	0x06
	.zero		1


	//   ....[81]....
        /*0634*/ 	.word	0x00004f90
        /*0638*/ 	.word	0x000000ff
        /*063c*/ 	.word	0x00000058
        /*0640*/ 	.short	0x010a
        /*0642*/ 	.byte	0x15
	.zero		1


	//   ....[82]....
        /*0644*/ 	.word	0x00005140
        /*0648*/ 	.word	0x000000ff
        /*064c*/ 	.word	0x00000038
        /*0650*/ 	.short	0x010b
        /*0652*/ 	.byte	0x15
	.zero		1


	//   ....[83]....
        /*0654*/ 	.word	0x00005150
        /*0658*/ 	.word	0x000000ff
        /*065c*/ 	.word	0x00000000
        /*0660*/ 	.short	0x0101
        /*0662*/ 	.byte	0x06
	.zero		1


	//   ....[84]....
        /*0664*/ 	.word	0x00005160
        /*0668*/ 	.word	0x000000ff
        /*066c*/ 	.word	0x00000060
        /*0670*/ 	.short	0x010a
        /*0672*/ 	.byte	0x15
	.zero		1


	//   ....[85]....
        /*0674*/ 	.word	0x00005310
        /*0678*/ 	.word	0x000000ff
        /*067c*/ 	.word	0x00000040
        /*0680*/ 	.short	0x010b
        /*0682*/ 	.byte	0x15
	.zero		1


	//   ....[86]....
        /*0684*/ 	.word	0x00005320
        /*0688*/ 	.word	0x000000ff
        /*068c*/ 	.word	0x00000000
        /*0690*/ 	.short	0x0101
        /*0692*/ 	.byte	0x06
	.zero		1


	//   ....[87]....
        /*0694*/ 	.word	0x00005330
        /*0698*/ 	.word	0x000000ff
        /*069c*/ 	.word	0x00000068
        /*06a0*/ 	.short	0x010a
        /*06a2*/ 	.byte	0x15
	.zero		1


	//   ....[88]....
        /*06a4*/ 	.word	0x00005570
        /*06a8*/ 	.word	0x000000ff
        /*06ac*/ 	.word	0x00000048
        /*06b0*/ 	.short	0x010b
        /*06b2*/ 	.byte	0x15
	.zero		1


	//   ....[89]....
        /*06b4*/ 	.word	0x00005580
        /*06b8*/ 	.word	0x000000ff
        /*06bc*/ 	.word	0x00000000
        /*06c0*/ 	.short	0x0101
        /*06c2*/ 	.byte	0x25
	.zero		1


	//   ....[90]....
        /*06c4*/ 	.word	0x000055c0
        /*06c8*/ 	.word	0x000000ff
        /*06cc*/ 	.word	0x00000050
        /*06d0*/ 	.short	0x010a
        /*06d2*/ 	.byte	0x15
	.zero		1


	//   ....[91]....
        /*06d4*/ 	.word	0x000055e0
        /*06d8*/ 	.word	0x000000ff
        /*06dc*/ 	.word	0x00000058
        /*06e0*/ 	.short	0x010a
        /*06e2*/ 	.byte	0x15
	.zero		1


	//   ....[92]....
        /*06e4*/ 	.word	0x00005600
        /*06e8*/ 	.word	0x000000ff
        /*06ec*/ 	.word	0x00000060
        /*06f0*/ 	.short	0x010a
        /*06f2*/ 	.byte	0x15
	.zero		1


	//   ....[93]....
        /*06f4*/ 	.word	0x00005640
        /*06f8*/ 	.word	0x00000000
        /*06fc*/ 	.word	0x00000068
        /*0700*/ 	.short	0x010a
        /*0702*/ 	.byte	0xff
	.zero		1


	//   ....[94]....
        /*0704*/ 	.word	0x00005960
        /*0708*/ 	.word	0x00000003
        /*070c*/ 	.word	0x00000080
        /*0710*/ 	.short	0x010a
        /*0712*/ 	.byte	0xff
	.zero		1


	//   ....[95]....
        /*0714*/ 	.word	0x00005ae0
        /*0718*/ 	.word	0x00000000
        /*071c*/ 	.word	0x00000000
        /*0720*/ 	.short	0x0101
        /*0722*/ 	.byte	0xff
	.zero		1


	//   ....[96]....
        /*0724*/ 	.word	0x000065c0
        /*0728*/ 	.word	0x000000ff
        /*072c*/ 	.word	0x00000030
        /*0730*/ 	.short	0x010a
        /*0732*/ 	.byte	0x2b
	.zero		1


	//   ....[97]....
        /*0734*/ 	.word	0x000065f0
        /*0738*/ 	.word	0x00000036
        /*073c*/ 	.word	0x000000a0
        /*0740*/ 	.short	0x010a
        /*0742*/ 	.byte	0xff
	.zero		1


	//   ....[98]....
        /*0744*/ 	.word	0x00006700
        /*0748*/ 	.word	0x000000ff
        /*074c*/ 	.word	0x00000030
        /*0750*/ 	.short	0x010a
        /*0752*/ 	.byte	0x2b
	.zero		1


	//   ....[99]....
        /*0754*/ 	.word	0x000067d0
        /*0758*/ 	.word	0x00000036
        /*075c*/ 	.word	0x000000a0
        /*0760*/ 	.short	0x010a
        /*0762*/ 	.byte	0xff
	.zero		1


	//   ....[100]....
        /*0764*/ 	.word	0x00006f90
        /*0768*/ 	.word	0x00000000
        /*076c*/ 	.word	0x00000000
        /*0770*/ 	.short	0x0101
        /*0772*/ 	.byte	0xff
	.zero		1


	//   ....[101]....
        /*0774*/ 	.word	0x00006fa0
        /*0778*/ 	.word	0x00000002
        /*077c*/ 	.word	0x00000030
        /*0780*/ 	.short	0x010a
        /*0782*/ 	.byte	0xff
	.zero		1


	//   ....[102]....
        /*0784*/ 	.word	0x00007060
        /*0788*/ 	.word	0x00000002
        /*078c*/ 	.word	0x00000030
        /*0790*/ 	.short	0x010a
        /*0792*/ 	.byte	0xff
	.zero		1


	//   ....[103]....
        /*0794*/ 	.word	0x00007860
        /*0798*/ 	.word	0x00000000
        /*079c*/ 	.word	0x00000000
        /*07a0*/ 	.short	0x0101
        /*07a2*/ 	.byte	0xff
	.zero		1


	//   ....[104]....
        /*07a4*/ 	.word	0x00007880
        /*07a8*/ 	.word	0x00000002
        /*07ac*/ 	.word	0x00000030
        /*07b0*/ 	.short	0x010a
        /*07b2*/ 	.byte	0xff
	.zero		1


	//   ....[105]....
        /*07b4*/ 	.word	0x00007930
        /*07b8*/ 	.word	0x00000002
        /*07bc*/ 	.word	0x00000030
        /*07c0*/ 	.short	0x010a
        /*07c2*/ 	.byte	0xff
	.zero		1


	//   ....[106]....
        /*07c4*/ 	.word	0x00008130
        /*07c8*/ 	.word	0x00000000
        /*07cc*/ 	.word	0x00000000
        /*07d0*/ 	.short	0x0101
        /*07d2*/ 	.byte	0xff
	.zero		1


	//   ....[107]....
        /*07d4*/ 	.word	0x00008150
        /*07d8*/ 	.word	0x00000003
        /*07dc*/ 	.word	0x00000030
        /*07e0*/ 	.short	0x010a
        /*07e2*/ 	.byte	0xff
	.zero		1


	//   ....[108]....
        /*07e4*/ 	.word	0x00008200
        /*07e8*/ 	.word	0x00000003
        /*07ec*/ 	.word	0x00000030
        /*07f0*/ 	.short	0x010a
        /*07f2*/ 	.byte	0xff
	.zero		1


	//   ....[109]....
        /*07f4*/ 	.word	0x000084b0
        /*07f8*/ 	.word	0x00000036
        /*07fc*/ 	.word	0x00000000
        /*0800*/ 	.short	0x0101
        /*0802*/ 	.byte	0xff
	.zero		1


	//   ....[110]....
        /*0804*/ 	.word	0x00008a50
        /*0808*/ 	.word	0x00000000
        /*080c*/ 	.word	0x00000000
        /*0810*/ 	.short	0x0101
        /*0812*/ 	.byte	0xff
	.zero		1


	//   ....[111]....
        /*0814*/ 	.word	0x00008cf0
        /*0818*/ 	.word	0x000000ff
        /*081c*/ 	.word	0x00000000
        /*0820*/ 	.short	0x0101
        /*0822*/ 	.byte	0x06
	.zero		1


	//   ....[112]....
        /*0824*/ 	.word	0x00008d10
        /*0828*/ 	.word	0x00000000
        /*082c*/ 	.word	0x000000f0
        /*0830*/ 	.short	0x010a
        /*0832*/ 	.byte	0xff
	.zero		1


	//   ....[113]....
        /*0834*/ 	.word	0x00008d70
        /*0838*/ 	.word	0x00000000
        /*083c*/ 	.word	0x00000018
        /*0840*/ 	.short	0x010a
        /*0842*/ 	.byte	0xff
	.zero		1


	//   ....[114]....
        /*0844*/ 	.word	0x00008dd0
        /*0848*/ 	.word	0x00000000
        /*084c*/ 	.word	0x00000018
        /*0850*/ 	.short	0x010a
        /*0852*/ 	.byte	0xff
	.zero		1


	//   ....[115]....
        /*0854*/ 	.word	0x00008e20
        /*0858*/ 	.word	0x00000003
        /*085c*/ 	.word	0x00000080
        /*0860*/ 	.short	0x010a
        /*0862*/ 	.byte	0xff
	.zero		1


	//   ....[116]....
        /*0864*/ 	.word	0x00008e80
        /*0868*/ 	.word	0x00000000
        /*086c*/ 	.word	0x00000000
        /*0870*/ 	.short	0x010a
        /*0872*/ 	.byte	0xff
	.zero		1


	//   ....[117]....
        /*0874*/ 	.word	0x00008ee0
        /*0878*/ 	.word	0x00000000
        /*087c*/ 	.word	0x00000000
        /*0880*/ 	.short	0x010a
        /*0882*/ 	.byte	0xff
	.zero		1


	//   ....[118]....
        /*0884*/ 	.word	0x00008f30
        /*0888*/ 	.word	0x00000002
        /*088c*/ 	.word	0x000000e0
        /*0890*/ 	.short	0x010a
        /*0892*/ 	.byte	0xff
	.zero		1


	//   ....[119]....
        /*0894*/ 	.word	0x00008f90
        /*0898*/ 	.word	0x00000002
        /*089c*/ 	.word	0x00000090
        /*08a0*/ 	.short	0x010a
        /*08a2*/ 	.byte	0xff
	.zero		1


	//   ....[120]....
        /*08a4*/ 	.word	0x00008fe0
        /*08a8*/ 	.word	0x00000002
        /*08ac*/ 	.word	0x00000080
        /*08b0*/ 	.short	0x010a
        /*08b2*/ 	.byte	0xff
	.zero		1


	//   ....[121]....
        /*08b4*/ 	.word	0x00009040
        /*08b8*/ 	.word	0x00000000
        /*08bc*/ 	.word	0x00000090
        /*08c0*/ 	.short	0x010a
        /*08c2*/ 	.byte	0xff
	.zero		1


	//   ....[122]....
        /*08c4*/ 	.word	0x000090a0
        /*08c8*/ 	.word	0x00000005
        /*08cc*/ 	.word	0x00000008
        /*08d0*/ 	.short	0x010a
        /*08d2*/ 	.byte	0xff
	.zero		1


	//   ....[123]....
        /*08d4*/ 	.word	0x00009180
        /*08d8*/ 	.word	0x00000000
        /*08dc*/ 	.word	0x00000008
        /*08e0*/ 	.short	0x010a
        /*08e2*/ 	.byte	0xff
	.zero		1


	//   ....[124]....
        /*08e4*/ 	.word	0x000091d0
        /*08e8*/ 	.word	0x00000000
        /*08ec*/ 	.word	0x00000080
        /*08f0*/ 	.short	0x010a
        /*08f2*/ 	.byte	0xff
	.zero		1


	//   ....[125]....
        /*08f4*/ 	.word	0x00009230
        /*08f8*/ 	.word	0x00000000
        /*08fc*/ 	.word	0x000000c0
        /*0900*/ 	.short	0x010a
        /*0902*/ 	.byte	0xff
	.zero		1


	//   ....[126]....
        /*0904*/ 	.word	0x00009290
        /*0908*/ 	.word	0x00000000
        /*090c*/ 	.word	0x00000000
        /*0910*/ 	.short	0x010a
        /*0912*/ 	.byte	0xff
	.zero		1


	//   ....[127]....
        /*0914*/ 	.word	0x000092f0
        /*0918*/ 	.word	0x00000000
        /*091c*/ 	.word	0x00000000
        /*0920*/ 	.short	0x010a
        /*0922*/ 	.byte	0xff
	.zero		1


	//   ....[128]....
        /*0924*/ 	.word	0x00009350
        /*0928*/ 	.word	0x00000000
        /*092c*/ 	.word	0x00000000
        /*0930*/ 	.short	0x010a
        /*0932*/ 	.byte	0xff
	.zero		1


	//   ....[129]....
        /*0934*/ 	.word	0x000093b0
        /*0938*/ 	.word	0x00000000
        /*093c*/ 	.word	0x00000000
        /*0940*/ 	.short	0x010a
        /*0942*/ 	.byte	0xff
	.zero		1


	//   ....[130]....
        /*0944*/ 	.word	0x00009410
        /*0948*/ 	.word	0x00000000
        /*094c*/ 	.word	0x00000100
        /*0950*/ 	.short	0x010a
        /*0952*/ 	.byte	0xff
	.zero		1


	//   ....[131]....
        /*0954*/ 	.word	0x00009460
        /*0958*/ 	.word	0x0000000c
        /*095c*/ 	.word	0x00000080
        /*0960*/ 	.short	0x010a
        /*0962*/ 	.byte	0xff
	.zero		1


	//   ....[132]....
        /*0964*/ 	.word	0x000094c0
        /*0968*/ 	.word	0x00000000
        /*096c*/ 	.word	0x00000078
        /*0970*/ 	.short	0x010a
        /*0972*/ 	.byte	0xff
	.zero		1


	//   ....[133]....
        /*0974*/ 	.word	0x00009520
        /*0978*/ 	.word	0x00000000
        /*097c*/ 	.word	0x00000050
        /*0980*/ 	.short	0x010a
        /*0982*/ 	.byte	0xff
	.zero		1


	//   ....[134]....
        /*0984*/ 	.word	0x00009580
        /*0988*/ 	.word	0x00000000
        /*098c*/ 	.word	0x00000058
        /*0990*/ 	.short	0x010a
        /*0992*/ 	.byte	0xff
	.zero		1


	//   ....[135]....
        /*0994*/ 	.word	0x000095e0
        /*0998*/ 	.word	0x00000000
        /*099c*/ 	.word	0x00000060
        /*09a0*/ 	.short	0x010a
        /*09a2*/ 	.byte	0xff
	.zero		1


	//   ....[136]....
        /*09a4*/ 	.word	0x00009640
        /*09a8*/ 	.word	0x00000000
        /*09ac*/ 	.word	0x00000068
        /*09b0*/ 	.short	0x010a
        /*09b2*/ 	.byte	0xff
	.zero		1


	//   ....[137]....
        /*09b4*/ 	.word	0x000096a0
        /*09b8*/ 	.word	0x00000000
        /*09bc*/ 	.word	0x00000050
        /*09c0*/ 	.short	0x010a
        /*09c2*/ 	.byte	0xff
	.zero		1


	//   ....[138]....
        /*09c4*/ 	.word	0x00009700
        /*09c8*/ 	.word	0x00000000
        /*09cc*/ 	.word	0x00000058
        /*09d0*/ 	.short	0x010a
        /*09d2*/ 	.byte	0xff
	.zero		1


	//   ....[139]....
        /*09d4*/ 	.word	0x00009760
        /*09d8*/ 	.word	0x00000000
        /*09dc*/ 	.word	0x00000060
        /*09e0*/ 	.short	0x010a
        /*09e2*/ 	.byte	0xff
	.zero		1


	//   ....[140]....
        /*09e4*/ 	.word	0x000097b0
        /*09e8*/ 	.word	0x00000003
        /*09ec*/ 	.word	0x00000080
        /*09f0*/ 	.short	0x010a
        /*09f2*/ 	.byte	0xff
	.zero		1


	//   ....[141]....
        /*09f4*/ 	.word	0x00009810
        /*09f8*/ 	.word	0x00000002
        /*09fc*/ 	.word	0x00000030
        /*0a00*/ 	.short	0x010a
        /*0a02*/ 	.byte	0xff
	.zero		1


	//   ....[142]....
        /*0a04*/ 	.word	0x00009860
        /*0a08*/ 	.word	0x00000036
        /*0a0c*/ 	.word	0x000000a0
        /*0a10*/ 	.short	0x010a
        /*0a12*/ 	.byte	0xff
	.zero		1


	//   ....[143]....
        /*0a14*/ 	.word	0x000098b0
        /*0a18*/ 	.word	0x00000002
        /*0a1c*/ 	.word	0x00000030
        /*0a20*/ 	.short	0x010a
        /*0a22*/ 	.byte	0xff
	.zero		1


	//   ....[144]....
        /*0a24*/ 	.word	0x00009900
        /*0a28*/ 	.word	0x00000002
        /*0a2c*/ 	.word	0x00000030
        /*0a30*/ 	.short	0x010a
        /*0a32*/ 	.byte	0xff
	.zero		1


	//   ....[145]....
        /*0a34*/ 	.word	0x00009950
        /*0a38*/ 	.word	0x00000003
        /*0a3c*/ 	.word	0x00000030
        /*0a40*/ 	.short	0x010a
        /*0a42*/ 	.byte	0xff
	.zero		1


	//----- nvinfo : EIATTR_NUM_MBARRIERS
	.align		4
.L_47:
        /*0a44*/ 	.byte	0x03, 0x38
        /*0a46*/ 	.short	0x0021


	//----- nvinfo : EIATTR_EXIT_INSTR_OFFSETS
	.align		4
        /*0a48*/ 	.byte	0x04, 0x1c
        /*0a4a*/ 	.short	(.L_49 - .L_48)


	//   ....[0]....
.L_48:
        /*0a4c*/ 	.word	0x00002ab0


	//   ....[1]....
        /*0a50*/ 	.word	0x00002fa0


	//   ....[2]....
        /*0a54*/ 	.word	0x00003000


	//   ....[3]....
        /*0a58*/ 	.word	0x00004380


	//   ....[4]....
        /*0a5c*/ 	.word	0x00005670


	//   ....[5]....
        /*0a60*/ 	.word	0x000056b0


	//   ....[6]....
        /*0a64*/ 	.word	0x00008bf0


	//   ....[7]....
        /*0a68*/ 	.word	0x00008c60


	//   ....[8]....
        /*0a6c*/ 	.word	0x00008c90


	//   ....[9]....
        /*0a70*/ 	.word	0x00008d00


	//----- nvinfo : EIATTR_MAX_THREADS
	.align		4
.L_49:
        /*0a74*/ 	.byte	0x04, 0x05
        /*0a76*/ 	.short	(.L_51 - .L_50)
.L_50:
        /*0a78*/ 	.word	0x00000100
        /*0a7c*/ 	.word	0x00000001
        /*0a80*/ 	.word	0x00000001


	//----- nvinfo : EIATTR_CRS_STACK_SIZE
	.align		4
.L_51:
        /*0a84*/ 	.byte	0x04, 0x1e
        /*0a86*/ 	.short	(.L_53 - .L_52)
.L_52:
        /*0a88*/ 	.word	0x00000000


	//----- nvinfo : EIATTR_CBANK_PARAM_SIZE
	.align		4
.L_53:
        /*0a8c*/ 	.byte	0x03, 0x19
        /*0a8e*/ 	.short	0x0800


	//----- nvinfo : EIATTR_PARAM_CBANK
	.align		4
        /*0a90*/ 	.byte	0x04, 0x0a
        /*0a92*/ 	.short	(.L_55 - .L_54)
	.align		4
.L_54:
        /*0a94*/ 	.word	index@(.nv.constant0._ZN7cutlass13device_kernelINS_4gemm6kernel13GemmUniversalIN4cute5tupleIJiiiiEEENS1_10collective13CollectiveMmaINS1_35MainloopSm100TmaUmmaWarpSpecializedILi3ELi2ELi4ENS5_IJNS4_1CILi2EEENSA_ILi4EEENSA_ILi1EEEEEEEENS5_IJNSA_ILi128EEESG_NSA_ILi64EEEEEENS_6half_tENS5_IJlSD_lEEESJ_SK_NS4_8TiledMMAINS4_8MMA_AtomIJNS4_26SM100_MMA_F16BF16_2x1SM_SSISJ_SJ_fLi128ELi128ELNS4_4UMMA5MajorE0ELSP_0ELNSO_7ScaleInE0ELSQ_0EEEEEENS4_6LayoutINS5_IJSD_SD_SD_EEENS5_IJNSA_ILi0EEESV_SV_EEEEENS5_IJNS4_10UnderscoreESY_SY_EEEEENS4_28SM100_TMA_2SM_LOAD_MULTICASTENS4_14ComposedLayoutINS4_7SwizzleILi3ELi4ELi3EEENS4_18smem_ptr_flag_bitsILi16EEENST_INS5_IJNSA_ILi8EEESH_EEENS5_IJSH_SD_EEEEEEEvNS4_8identityENS4_18SM100_TMA_2SM_LOADES1B_vS1C_EENS_8epilogue10collective18CollectiveEpilogueINS1F_23Sm100TmaWarpSpecializedILi4ELi2ELi16ELb1ELb0EEEJNS5_IJSH_SG_SH_EEENS5_IJNST_ISH_SD_EENST_INS5_IJNSA_ILi16EEESB_EEENS5_IJSD_SH_EEEEEEEESJ_SK_SJ_SK_NS1F_6fusion15FusionCallbacksIS1J_NS1R_17LinearCombinationISJ_fSJ_fLNS_15FloatRoundStyleE2EEES1K_S1Q_JEEENS4_5SM1004TMEM4LOAD26SM100_TMEM_LOAD_32dp32b16xENS4_13SM90_TMA_LOADENS12_INS13_ILi1ELi4ELi3EEES16_NST_INS5_IJS17_S1M_EEENS5_IJS1M_SD_EEEEEEENS4_39AutoVectorizingCopyWithAssumedAlignmentILi128EEENS4_14SM90_TMA_STOREES26_S28_S28_EEEvvEEEEvNT_6ParamsE)
        /*0a98*/ 	.short	0x0380
        /*0a9a*/ 	.short	0x0800


	//----- nvinfo : EIATTR_SW_WAR
	.align		4
.L_55:
        /*0a9c*/ 	.byte	0x04, 0x36
        /*0a9e*/ 	.short	(.L_57 - .L_56)
.L_56:
        /*0aa0*/ 	.word	0x00000008
.L_57:


//--------------------- .nv.callgraph             --------------------------
	.section	.nv.callgraph,"",@"SHT_CUDA_CALLGRAPH"
	.align	4
	.sectionentsize	8
	.align		4
        /*0000*/ 	.word	0x00000000
	.align		4
        /*0004*/ 	.word	0xffffffff
	.align		4
        /*0008*/ 	.word	index@(_ZN7cutlass13device_kernelINS_4gemm6kernel13GemmUniversalIN4cute5tupleIJiiiiEEENS1_10collective13CollectiveMmaINS1_35MainloopSm100TmaUmmaWarpSpecializedILi3ELi2ELi4ENS5_IJNS4_1CILi2EEENSA_ILi4EEENSA_ILi1EEEEEEEENS5_IJNSA_ILi128EEESG_NSA_ILi64EEEEEENS_6half_tENS5_IJlSD_lEEESJ_SK_NS4_8TiledMMAINS4_8MMA_AtomIJNS4_26SM100_MMA_F16BF16_2x1SM_SSISJ_SJ_fLi128ELi128ELNS4_4UMMA5MajorE0ELSP_0ELNSO_7ScaleInE0ELSQ_0EEEEEENS4_6LayoutINS5_IJSD_SD_SD_EEENS5_IJNSA_ILi0EEESV_SV_EEEEENS5_IJNS4_10UnderscoreESY_SY_EEEEENS4_28SM100_TMA_2SM_LOAD_MULTICASTENS4_14ComposedLayoutINS4_7SwizzleILi3ELi4ELi3EEENS4_18smem_ptr_flag_bitsILi16EEENST_INS5_IJNSA_ILi8EEESH_EEENS5_IJSH_SD_EEEEEEEvNS4_8identityENS4_18SM100_TMA_2SM_LOADES1B_vS1C_EENS_8epilogue10collective18CollectiveEpilogueINS1F_23Sm100TmaWarpSpecializedILi4ELi2ELi16ELb1ELb0EEEJNS5_IJSH_SG_SH_EEENS5_IJNST_ISH_SD_EENST_INS5_IJNSA_ILi16EEESB_EEENS5_IJSD_SH_EEEEEEEESJ_SK_SJ_SK_NS1F_6fusion15FusionCallbacksIS1J_NS1R_17LinearCombinationISJ_fSJ_fLNS_15FloatRoundStyleE2EEES1K_S1Q_JEEENS4_5SM1004TMEM4LOAD26SM100_TMEM_LOAD_32dp32b16xENS4_13SM90_TMA_LOADENS12_INS13_ILi1ELi4ELi3EEES16_NST_INS5_IJS17_S1M_EEENS5_IJS1M_SD_EEEEEEENS4_39AutoVectorizingCopyWithAssumedAlignmentILi128EEENS4_14SM90_TMA_STOREES26_S28_S28_EEEvvEEEEvNT_6ParamsE)
	.align		4
        /*000c*/ 	.word	index@(__assertfail)
	.align		4
        /*0010*/ 	.word	0x00000000
	.align		4
        /*0014*/ 	.word	0xfffffffe
	.align		4
        /*0018*/ 	.word	0x00000000
	.align		4
        /*001c*/ 	.word	0xfffffffd
	.align		4
        /*0020*/ 	.word	0x00000000
	.align		4
        /*0024*/ 	.word	0xfffffffc


//--------------------- .nv.constant4             --------------------------
	.section	.nv.constant4,"a",@progbits
	.align	8
	.align		8
.nv.constant4:
        /*0000*/ 	.dword	__assertfail
	.align		8
        /*0008*/ 	.dword	__unnamed_1
	.align		8
        /*0010*/ 	.dword	__unnamed_2
	.align		8
        /*0018*/ 	.dword	_ZN40_INTERNAL_f589e372_4_k_cu_451af84f_379124cuda3std3__45__cpo5beginE
	.align		8
        /*0020*/ 	.dword	_ZN40_INTERNAL_f589e372_4_k_cu_451af84f_379124cuda3std3__45__cpo3endE
	.align		8
        /*0028*/ 	.dword	_ZN40_INTERNAL_f589e372_4_k_cu_451af84f_379124cuda3std3__45__cpo6cbeginE
	.align		8
        /*0030*/ 	.dword	_ZN40_INTERNAL_f589e372_4_k_cu_451af84f_379124cuda3std3__45__cpo4cendE
	.align		8
        /*0038*/ 	.dword	_ZN40_INTERNAL_f589e372_4_k_cu_451af84f_379124cuda3std3__442_GLOBAL__N__f589e372_4_k_cu_451af84f_379126ignoreE
	.align		8
        /*0040*/ 	.dword	_ZN40_INTERNAL_f589e372_4_k_cu_451af84f_379124cuda3std3__419piecewise_constructE
	.align		8
        /*0048*/ 	.dword	_ZN40_INTERNAL_f589e372_4_k_cu_451af84f_379124cuda3std3__48in_placeE
	.align		8
        /*0050*/ 	.dword	_ZN40_INTERNAL_f589e372_4_k_cu_451af84f_379124cuda3std6ranges3__45__cpo4swapE
	.align		8
        /*0058*/ 	.dword	_ZN40_INTERNAL_f589e372_4_k_cu_451af84f_379124cuda3std6ranges3__45__cpo9iter_moveE
	.align		8
        /*0060*/ 	.dword	_ZN40_INTERNAL_f589e372_4_k_cu_451af84f_379124cute7productE
	.align		8
        /*0068*/ 	.dword	_ZN40_INTERNAL_f589e372_4_k_cu_451af84f_379124cute1_E
	.align		8
        /*0070*/ 	.dword	$str$25
	.align		8
        /*0078*/ 	.dword	$str$26
	.align		8
        /*0080*/ 	.dword	$str$27
	.align		8
        /*0088*/ 	.dword	$str$28


//--------------------- .text._ZN7cutlass13device_kernelINS_4gemm6kernel13GemmUniversalIN4cute5tupleIJiiiiEEENS1_10collective13CollectiveMmaINS1_35MainloopSm100TmaUmmaWarpSpecializedILi3ELi2ELi4ENS5_IJNS4_1CILi2EEENSA_ILi4EEENSA_ILi1EEEEEEEENS5_IJNSA_ILi128EEESG_NSA_ILi64EEEEEENS_6half_tENS5_IJlSD_lEEESJ_SK_NS4_8TiledMMAINS4_8MMA_AtomIJNS4_26SM100_MMA_F16BF16_2x1SM_SSISJ_SJ_fLi128ELi128ELNS4_4UMMA5MajorE0ELSP_0ELNSO_7ScaleInE0ELSQ_0EEEEEENS4_6LayoutINS5_IJSD_SD_SD_EEENS5_IJNSA_ILi0EEESV_SV_EEEEENS5_IJNS4_10UnderscoreESY_SY_EEEEENS4_28SM100_TMA_2SM_LOAD_MULTICASTENS4_14ComposedLayoutINS4_7SwizzleILi3ELi4ELi3EEENS4_18smem_ptr_flag_bitsILi16EEENST_INS5_IJNSA_ILi8EEESH_EEENS5_IJSH_SD_EEEEEEEvNS4_8identityENS4_18SM100_TMA_2SM_LOADES1B_vS1C_EENS_8epilogue10collective18CollectiveEpilogueINS1F_23Sm100TmaWarpSpecializedILi4ELi2ELi16ELb1ELb0EEEJNS5_IJSH_SG_SH_EEENS5_IJNST_ISH_SD_EENST_INS5_IJNSA_ILi16EEESB_EEENS5_IJSD_SH_EEEEEEEESJ_SK_SJ_SK_NS1F_6fusion15FusionCallbacksIS1J_NS1R_17LinearCombinationISJ_fSJ_fLNS_15FloatRoundStyleE2EEES1K_S1Q_JEEENS4_5SM1004TMEM4LOAD26SM100_TMEM_LOAD_32dp32b16xENS4_13SM90_TMA_LOADENS12_INS13_ILi1ELi4ELi3EEES16_NST_INS5_IJS17_S1M_EEENS5_IJS1M_SD_EEEEEEENS4_39AutoVectorizingCopyWithAssumedAlignmentILi128EEENS4_14SM90_TMA_STOREES26_S28_S28_EEEvvEEEEvNT_6ParamsE --------------------------
	.section	.text._ZN7cutlass13device_kernelINS_4gemm6kernel13GemmUniversalIN4cute5tupleIJiiiiEEENS1_10collective13CollectiveMmaINS1_35MainloopSm100TmaUmmaWarpSpecializedILi3ELi2ELi4ENS5_IJNS4_1CILi2EEENSA_ILi4EEENSA_ILi1EEEEEEEENS5_IJNSA_ILi128EEESG_NSA_ILi64EEEEEENS_6half_tENS5_IJlSD_lEEESJ_SK_NS4_8TiledMMAINS4_8MMA_AtomIJNS4_26SM100_MMA_F16BF16_2x1SM_SSISJ_SJ_fLi128ELi128ELNS4_4UMMA5MajorE0ELSP_0ELNSO_7ScaleInE0ELSQ_0EEEEEENS4_6LayoutINS5_IJSD_SD_SD_EEENS5_IJNSA_ILi0EEESV_SV_EEEEENS5_IJNS4_10UnderscoreESY_SY_EEEEENS4_28SM100_TMA_2SM_LOAD_MULTICASTENS4_14ComposedLayoutINS4_7SwizzleILi3ELi4ELi3EEENS4_18smem_ptr_flag_bitsILi16EEENST_INS5_IJNSA_ILi8EEESH_EEENS5_IJSH_SD_EEEEEEEvNS4_8identityENS4_18SM100_TMA_2SM_LOADES1B_vS1C_EENS_8epilogue10collective18CollectiveEpilogueINS1F_23Sm100TmaWarpSpecializedILi4ELi2ELi16ELb1ELb0EEEJNS5_IJSH_SG_SH_EEENS5_IJNST_ISH_SD_EENST_INS5_IJNSA_ILi16EEESB_EEENS5_IJSD_SH_EEEEEEEESJ_SK_SJ_SK_NS1F_6fusion15FusionCallbacksIS1J_NS1R_17LinearCombinationISJ_fSJ_fLNS_15FloatRoundStyleE2EEES1K_S1Q_JEEENS4_5SM1004TMEM4LOAD26SM100_TMEM_LOAD_32dp32b16xENS4_13SM90_TMA_LOADENS12_INS13_ILi1ELi4ELi3EEES16_NST_INS5_IJS17_S1M_EEENS5_IJS1M_SD_EEEEEEENS4_39AutoVectorizingCopyWithAssumedAlignmentILi128EEENS4_14SM90_TMA_STOREES26_S28_S28_EEEvvEEEEvNT_6ParamsE,"ax",@progbits
	.align	128
.text._ZN7cutlass13device_kernelINS_4gemm6kernel13GemmUniversalIN4cute5tupleIJiiiiEEENS1_10collective13CollectiveMmaINS1_35MainloopSm100TmaUmmaWarpSpecializedILi3ELi2ELi4ENS5_IJNS4_1CILi2EEENSA_ILi4EEENSA_ILi1EEEEEEEENS5_IJNSA_ILi128EEESG_NSA_ILi64EEEEEENS_6half_tENS5_IJlSD_lEEESJ_SK_NS4_8TiledMMAINS4_8MMA_AtomIJNS4_26SM100_MMA_F16BF16_2x1SM_SSISJ_SJ_fLi128ELi128ELNS4_4UMMA5MajorE0ELSP_0ELNSO_7ScaleInE0ELSQ_0EEEEEENS4_6LayoutINS5_IJSD_SD_SD_EEENS5_IJNSA_ILi0EEESV_SV_EEEEENS5_IJNS4_10UnderscoreESY_SY_EEEEENS4_28SM100_TMA_2SM_LOAD_MULTICASTENS4_14ComposedLayoutINS4_7SwizzleILi3ELi4ELi3EEENS4_18smem_ptr_flag_bitsILi16EEENST_INS5_IJNSA_ILi8EEESH_EEENS5_IJSH_SD_EEEEEEEvNS4_8identityENS4_18SM100_TMA_2SM_LOADES1B_vS1C_EENS_8epilogue10collective18CollectiveEpilogueINS1F_23Sm100TmaWarpSpecializedILi4ELi2ELi16ELb1ELb0EEEJNS5_IJSH_SG_SH_EEENS5_IJNST_ISH_SD_EENST_INS5_IJNSA_ILi16EEESB_EEENS5_IJSD_SH_EEEEEEEESJ_SK_SJ_SK_NS1F_6fusion15FusionCallbacksIS1J_NS1R_17LinearCombinationISJ_fSJ_fLNS_15FloatRoundStyleE2EEES1K_S1Q_JEEENS4_5SM1004TMEM4LOAD26SM100_TMEM_LOAD_32dp32b16xENS4_13SM90_TMA_LOADENS12_INS13_ILi1ELi4ELi3EEES16_NST_INS5_IJS17_S1M_EEENS5_IJS1M_SD_EEEEEEENS4_39AutoVectorizingCopyWithAssumedAlignmentILi128EEENS4_14SM90_TMA_STOREES26_S28_S28_EEEvvEEEEvNT_6ParamsE:
        .type           _ZN7cutlass13device_kernelINS_4gemm6kernel13GemmUniversalIN4cute5tupleIJiiiiEEENS1_10collective13CollectiveMmaINS1_35MainloopSm100TmaUmmaWarpSpecializedILi3ELi2ELi4ENS5_IJNS4_1CILi2EEENSA_ILi4EEENSA_ILi1EEEEEEEENS5_IJNSA_ILi128EEESG_NSA_ILi64EEEEEENS_6half_tENS5_IJlSD_lEEESJ_SK_NS4_8TiledMMAINS4_8MMA_AtomIJNS4_26SM100_MMA_F16BF16_2x1SM_SSISJ_SJ_fLi128ELi128ELNS4_4UMMA5MajorE0ELSP_0ELNSO_7ScaleInE0ELSQ_0EEEEEENS4_6LayoutINS5_IJSD_SD_SD_EEENS5_IJNSA_ILi0EEESV_SV_EEEEENS5_IJNS4_10UnderscoreESY_SY_EEEEENS4_28SM100_TMA_2SM_LOAD_MULTICASTENS4_14ComposedLayoutINS4_7SwizzleILi3ELi4ELi3EEENS4_18smem_ptr_flag_bitsILi16EEENST_INS5_IJNSA_ILi8EEESH_EEENS5_IJSH_SD_EEEEEEEvNS4_8identityENS4_18SM100_TMA_2SM_LOADES1B_vS1C_EENS_8epilogue10collective18CollectiveEpilogueINS1F_23Sm100TmaWarpSpecializedILi4ELi2ELi16ELb1ELb0EEEJNS5_IJSH_SG_SH_EEENS5_IJNST_ISH_SD_EENST_INS5_IJNSA_ILi16EEESB_EEENS5_IJSD_SH_EEEEEEEESJ_SK_SJ_SK_NS1F_6fusion15FusionCallbacksIS1J_NS1R_17LinearCombinationISJ_fSJ_fLNS_15FloatRoundStyleE2EEES1K_S1Q_JEEENS4_5SM1004TMEM4LOAD26SM100_TMEM_LOAD_32dp32b16xENS4_13SM90_TMA_LOADENS12_INS13_ILi1ELi4ELi3EEES16_NST_INS5_IJS17_S1M_EEENS5_IJS1M_SD_EEEEEEENS4_39AutoVectorizingCopyWithAssumedAlignmentILi128EEENS4_14SM90_TMA_STOREES26_S28_S28_EEEvvEEEEvNT_6ParamsE,@function
        .size           _ZN7cutlass13device_kernelINS_4gemm6kernel13GemmUniversalIN4cute5tupleIJiiiiEEENS1_10collective13CollectiveMmaINS1_35MainloopSm100TmaUmmaWarpSpecializedILi3ELi2ELi4ENS5_IJNS4_1CILi2EEENSA_ILi4EEENSA_ILi1EEEEEEEENS5_IJNSA_ILi128EEESG_NSA_ILi64EEEEEENS_6half_tENS5_IJlSD_lEEESJ_SK_NS4_8TiledMMAINS4_8MMA_AtomIJNS4_26SM100_MMA_F16BF16_2x1SM_SSISJ_SJ_fLi128ELi128ELNS4_4UMMA5MajorE0ELSP_0ELNSO_7ScaleInE0ELSQ_0EEEEEENS4_6LayoutINS5_IJSD_SD_SD_EEENS5_IJNSA_ILi0EEESV_SV_EEEEENS5_IJNS4_10UnderscoreESY_SY_EEEEENS4_28SM100_TMA_2SM_LOAD_MULTICASTENS4_14ComposedLayoutINS4_7SwizzleILi3ELi4ELi3EEENS4_18smem_ptr_flag_bitsILi16EEENST_INS5_IJNSA_ILi8EEESH_EEENS5_IJSH_SD_EEEEEEEvNS4_8identityENS4_18SM100_TMA_2SM_LOADES1B_vS1C_EENS_8epilogue10collective18CollectiveEpilogueINS1F_23Sm100TmaWarpSpecializedILi4ELi2ELi16ELb1ELb0EEEJNS5_IJSH_SG_SH_EEENS5_IJNST_ISH_SD_EENST_INS5_IJNSA_ILi16EEESB_EEENS5_IJSD_SH_EEEEEEEESJ_SK_SJ_SK_NS1F_6fusion15FusionCallbacksIS1J_NS1R_17LinearCombinationISJ_fSJ_fLNS_15FloatRoundStyleE2EEES1K_S1Q_JEEENS4_5SM1004TMEM4LOAD26SM100_TMEM_LOAD_32dp32b16xENS4_13SM90_TMA_LOADENS12_INS13_ILi1ELi4ELi3EEES16_NST_INS5_IJS17_S1M_EEENS5_IJS1M_SD_EEEEEEENS4_39AutoVectorizingCopyWithAssumedAlignmentILi128EEENS4_14SM90_TMA_STOREES26_S28_S28_EEEvvEEEEvNT_6ParamsE,(.L_x_194 - _ZN7cutlass13device_kernelINS_4gemm6kernel13GemmUniversalIN4cute5tupleIJiiiiEEENS1_10collective13CollectiveMmaINS1_35MainloopSm100TmaUmmaWarpSpecializedILi3ELi2ELi4ENS5_IJNS4_1CILi2EEENSA_ILi4EEENSA_ILi1EEEEEEEENS5_IJNSA_ILi128EEESG_NSA_ILi64EEEEEENS_6half_tENS5_IJlSD_lEEESJ_SK_NS4_8TiledMMAINS4_8MMA_AtomIJNS4_26SM100_MMA_F16BF16_2x1SM_SSISJ_SJ_fLi128ELi128ELNS4_4UMMA5MajorE0ELSP_0ELNSO_7ScaleInE0ELSQ_0EEEEEENS4_6LayoutINS5_IJSD_SD_SD_EEENS5_IJNSA_ILi0EEESV_SV_EEEEENS5_IJNS4_10UnderscoreESY_SY_EEEEENS4_28SM100_TMA_2SM_LOAD_MULTICASTENS4_14ComposedLayoutINS4_7SwizzleILi3ELi4ELi3EEENS4_18smem_ptr_flag_bitsILi16EEENST_INS5_IJNSA_ILi8EEESH_EEENS5_IJSH_SD_EEEEEEEvNS4_8identityENS4_18SM100_TMA_2SM_LOADES1B_vS1C_EENS_8epilogue10collective18CollectiveEpilogueINS1F_23Sm100TmaWarpSpecializedILi4ELi2ELi16ELb1ELb0EEEJNS5_IJSH_SG_SH_EEENS5_IJNST_ISH_SD_EENST_INS5_IJNSA_ILi16EEESB_EEENS5_IJSD_SH_EEEEEEEESJ_SK_SJ_SK_NS1F_6fusion15FusionCallbacksIS1J_NS1R_17LinearCombinationISJ_fSJ_fLNS_15FloatRoundStyleE2EEES1K_S1Q_JEEENS4_5SM1004TMEM4LOAD26SM100_TMEM_LOAD_32dp32b16xENS4_13SM90_TMA_LOADENS12_INS13_ILi1ELi4ELi3EEES16_NST_INS5_IJS17_S1M_EEENS5_IJS1M_SD_EEEEEEENS4_39AutoVectorizingCopyWithAssumedAlignmentILi128EEENS4_14SM90_TMA_STOREES26_S28_S28_EEEvvEEEEvNT_6ParamsE)
        .other          _ZN7cutlass13device_kernelINS_4gemm6kernel13GemmUniversalIN4cute5tupleIJiiiiEEENS1_10collective13CollectiveMmaINS1_35MainloopSm100TmaUmmaWarpSpecializedILi3ELi2ELi4ENS5_IJNS4_1CILi2EEENSA_ILi4EEENSA_ILi1EEEEEEEENS5_IJNSA_ILi128EEESG_NSA_ILi64EEEEEENS_6half_tENS5_IJlSD_lEEESJ_SK_NS4_8TiledMMAINS4_8MMA_AtomIJNS4_26SM100_MMA_F16BF16_2x1SM_SSISJ_SJ_fLi128ELi128ELNS4_4UMMA5MajorE0ELSP_0ELNSO_7ScaleInE0ELSQ_0EEEEEENS4_6LayoutINS5_IJSD_SD_SD_EEENS5_IJNSA_ILi0EEESV_SV_EEEEENS5_IJNS4_10UnderscoreESY_SY_EEEEENS4_28SM100_TMA_2SM_LOAD_MULTICASTENS4_14ComposedLayoutINS4_7SwizzleILi3ELi4ELi3EEENS4_18smem_ptr_flag_bitsILi16EEENST_INS5_IJNSA_ILi8EEESH_EEENS5_IJSH_SD_EEEEEEEvNS4_8identityENS4_18SM100_TMA_2SM_LOADES1B_vS1C_EENS_8epilogue10collective18CollectiveEpilogueINS1F_23Sm100TmaWarpSpecializedILi4ELi2ELi16ELb1ELb0EEEJNS5_IJSH_SG_SH_EEENS5_IJNST_ISH_SD_EENST_INS5_IJNSA_ILi16EEESB_EEENS5_IJSD_SH_EEEEEEEESJ_SK_SJ_SK_NS1F_6fusion15FusionCallbacksIS1J_NS1R_17LinearCombinationISJ_fSJ_fLNS_15FloatRoundStyleE2EEES1K_S1Q_JEEENS4_5SM1004TMEM4LOAD26SM100_TMEM_LOAD_32dp32b16xENS4_13SM90_TMA_LOADENS12_INS13_ILi1ELi4ELi3EEES16_NST_INS5_IJS17_S1M_EEENS5_IJS1M_SD_EEEEEEENS4_39AutoVectorizingCopyWithAssumedAlignmentILi128EEENS4_14SM90_TMA_STOREES26_S28_S28_EEEvvEEEEvNT_6ParamsE,@"STO_CUDA_ENTRY STV_DEFAULT"
_ZN7cutlass13device_kernelINS_4gemm6kernel13GemmUniversalIN4cute5tupleIJiiiiEEENS1_10collective13CollectiveMmaINS1_35MainloopSm100TmaUmmaWarpSpecializedILi3ELi2ELi4ENS5_IJNS4_1CILi2EEENSA_ILi4EEENSA_ILi1EEEEEEEENS5_IJNSA_ILi128EEESG_NSA_ILi64EEEEEENS_6half_tENS5_IJlSD_lEEESJ_SK_NS4_8TiledMMAINS4_8MMA_AtomIJNS4_26SM100_MMA_F16BF16_2x1SM_SSISJ_SJ_fLi128ELi128ELNS4_4UMMA5MajorE0ELSP_0ELNSO_7ScaleInE0ELSQ_0EEEEEENS4_6LayoutINS5_IJSD_SD_SD_EEENS5_IJNSA_ILi0EEESV_SV_EEEEENS5_IJNS4_10UnderscoreESY_SY_EEEEENS4_28SM100_TMA_2SM_LOAD_MULTICASTENS4_14ComposedLayoutINS4_7SwizzleILi3ELi4ELi3EEENS4_18smem_ptr_flag_bitsILi16EEENST_INS5_IJNSA_ILi8EEESH_EEENS5_IJSH_SD_EEEEEEEvNS4_8identityENS4_18SM100_TMA_2SM_LOADES1B_vS1C_EENS_8epilogue10collective18CollectiveEpilogueINS1F_23Sm100TmaWarpSpecializedILi4ELi2ELi16ELb1ELb0EEEJNS5_IJSH_SG_SH_EEENS5_IJNST_ISH_SD_EENST_INS5_IJNSA_ILi16EEESB_EEENS5_IJSD_SH_EEEEEEEESJ_SK_SJ_SK_NS1F_6fusion15FusionCallbacksIS1J_NS1R_17LinearCombinationISJ_fSJ_fLNS_15FloatRoundStyleE2EEES1K_S1Q_JEEENS4_5SM1004TMEM4LOAD26SM100_TMEM_LOAD_32dp32b16xENS4_13SM90_TMA_LOADENS12_INS13_ILi1ELi4ELi3EEES16_NST_INS5_IJS17_S1M_EEENS5_IJS1M_SD_EEEEEEENS4_39AutoVectorizingCopyWithAssumedAlignmentILi128EEENS4_14SM90_TMA_STOREES26_S28_S28_EEEvvEEEEvNT_6ParamsE:
[----:B------:R-:W1:Y:S01]  /*0000*/  LDC R1, c[0x0][0x37c] ;  /* 0x0000df00ff017b82 */ /* 0x000e620000000800 */
[----:B------:R-:W2:Y:S01]  /*0010*/  S2R R61, SR_TID.X ;  /* 0x00000000003d7919 */ /* 0x000ea20000002100 */
[----:B------:R-:W3:Y:S06]  /*0020*/  LDCU.64 UR8, c[0x0][0x890] ;  /* 0x00011200ff0877ac */ /* 0x000eec0008000a00 */
[----:B------:R-:W4:Y:S01]  /*0030*/  S2UR UR47, SR_CgaCtaId ;  /* 0x00000000002f79c3 */ /* 0x000f220000008800 */
[----:B------:R-:W-:Y:S02]  /*0040*/  PRMT R50, RZ, 0x7610, R50 ;  /* 0x00007610ff327816 */ /* 0x000fe40000000032 */
[----:B------:R-:W-:-:S02]  /*0050*/  ELECT P0, URZ, PT ;  /* 0x0000000000ff782f */ /* 0x000fc40003800000 */
[----:B---3--:R-:W-:-:S04]  /*0060*/  ISETP.NE.U32.AND P1, PT, RZ, UR8, PT ;  /* 0x00000008ff007c0c */ /* 0x008fc8000bf25070 */
[----:B------:R-:W-:Y:S01]  /*0070*/  ISETP.NE.AND.EX P2, PT, RZ, UR9, PT, P1 ;  /* 0x00000009ff007c0c */ /* 0x000fe2000bf45310 */
[----:B----4-:R-:W-:Y:S02]  /*0080*/  ULOP3.LUT UR48, UR47, 0x1, URZ, 0xc0, !UPT ;  /* 0x000000012f307892 */ /* 0x010fe4000f8ec0ff */
[----:B------:R-:W-:Y:S01]  /*0090*/  ULOP3.LUT UR49, UR47, 0x1, URZ, 0x3c, !UPT ;  /* 0x000000012f317892 */ /* 0x000fe2000f8e3cff */
[----:B--2---:R-:W-:-:S05]  /*00a0*/  SHF.R.U32.HI R51, RZ, 0x5, R61 ;  /* 0x00000005ff337819 */ /* 0x004fca000001163d */
[----:B------:R-:W2:Y:S02]  /*00b0*/  SHFL.IDX PT, R0, R51, RZ, 0x1f ;  /* 0x00001fff33007589 */ /* 0x000ea400000e0000 */
[----:B--2---:R-:W-:Y:S02]  /*00c0*/  R2UR UR23, R0 ;  /* 0x00000000001772ca */ /* 0x004fe400000e0000 */
[----:B-1----:R-:W-:Y:S05]  /*00d0*/  @P2 BRA `(.L_x_0) ;  /* 0x0000000000302947 */ /* 0x002fea0003800000 */
[----:B------:R-:W1:Y:S02]  /*00e0*/  LDCU.64 UR4, c[0x0][0x888] ;  /* 0x00011100ff0477ac */ /* 0x000e640008000a00 */
[----:B-1----:R-:W-:-:S04]  /*00f0*/  UISETP.NE.U32.AND UP0, UPT, UR4, URZ, UPT ;  /* 0x000000ff0400728c */ /* 0x002fc8000bf05070 */
[----:B------:R-:W-:-:S09]  /*0100*/  UISETP.NE.AND.EX UP0, UPT, UR5, URZ, UPT, UP0 ;  /* 0x000000ff0500728c */ /* 0x000fd2000bf05300 */
[----:B------:R-:W-:Y:S05]  /*0110*/  BRA.U !UP0, `(.L_x_1) ;  /* 0x0000000108147547 */ /* 0x000fea000b800000 */
[----:B------:R-:W1:Y:S01]  /*0120*/  LDC.64 R2, c[0x0][0x888] ;  /* 0x00022200ff027b82 */ /* 0x000e620000000a00 */
[----:B------:R-:W1:Y:S02]  /*0130*/  LDCU.64 UR4, c[0x0][0x358] ;  /* 0x00006b00ff0477ac */ /* 0x000e640008000a00 */
[----:B-1----:R1:W5:Y:S01]  /*0140*/  LDG.E R27, desc[UR4][R2.64] ;  /* 0x00000004021b7981 */ /* 0x002362000c1e1900 */
[----:B------:R-:W-:Y:S01]  /*0150*/  HFMA2 R50, -RZ, RZ, 0, 5.9604644775390625e-08 ;  /* 0x00000001ff327431 */ /* 0x000fe200000001ff */
[----:B------:R-:W-:Y:S05]  /*0160*/  BRA `(.L_x_0) ;  /* 0x00000000000c7947 */ /* 0x000fea0003800000 */
.L_x_1:
[----:B------:R-:W1:Y:S01]  /*0170*/  LDCU UR4, c[0x0][0x880] ;  /* 0x00011000ff0477ac */ /* 0x000e620008000800 */
[----:B------:R-:W-:Y:S01]  /*0180*/  HFMA2 R50, -RZ, RZ, 0, 5.9604644775390625e-08 ;  /* 0x00000001ff327431 */ /* 0x000fe200000001ff */
[----:B-1----:R-:W-:-:S07]  /*0190*/  MOV R27, UR4 ;  /* 0x00000004001b7c02 */ /* 0x002fce0008000f00 */
.L_x_0:
[----:B------:R-:W2:Y:S02]  /*01a0*/  LDCU.64 UR4, c[0x0][0x8b0] ;  /* 0x00011600ff0477ac */ /* 0x000ea40008000a00 */
[----:B--2---:R-:W-:-:S04]  /*01b0*/  UISETP.NE.U32.AND UP0, UPT, UR4, URZ, UPT ;  /* 0x000000ff0400728c */ /* 0x004fc8000bf05070 */
[----:B------:R-:W-:-:S09]  /*01c0*/  UISETP.NE.AND.EX UP0, UPT, UR5, URZ, UPT, UP0 ;  /* 0x000000ff0500728c */ /* 0x000fd2000bf05300 */
[----:B------:R-:W-:Y:S05]  /*01d0*/  BRA.U UP0, `(.L_x_2) ;  /* 0x0000000100287547 */ /* 0x000fea000b800000 */
[----:B------:R-:W2:Y:S02]  /*01e0*/  LDCU.64 UR4, c[0x0][0x8a8] ;  /* 0x00011500ff0477ac */ /* 0x000ea40008000a00 */
[----:B--2---:R-:W-:-:S04]  /*01f0*/  UISETP.NE.U32.AND UP0, UPT, UR4, URZ, UPT ;  /* 0x000000ff0400728c */ /* 0x004fc8000bf05070 */
[----:B------:R-:W-:-:S09]  /*0200*/  UISETP.NE.AND.EX UP0, UPT, UR5, URZ, UPT, UP0 ;  /* 0x000000ff0500728c */ /* 0x000fd2000bf05300 */
[----:B------:R-:W-:Y:S05]  /*0210*/  BRA.U !UP0, `(.L_x_3) ;  /* 0x0000000108107547 */ /* 0x000fea000b800000 */
[----:B------:R-:W2:Y:S01]  /*0220*/  LDC.64 R24, c[0x0][0x8a8] ;  /* 0x00022a00ff187b82 */ /* 0x000ea20000000a00 */
[----:B------:R-:W2:Y:S02]  /*0230*/  LDCU.64 UR4, c[0x0][0x358] ;  /* 0x00006b00ff0477ac */ /* 0x000ea40008000a00 */
[----:B--2---:R2:W5:Y:S01]  /*0240*/  LDG.E R24, desc[UR4][R24.64] ;  /* 0x0000000418187981 */ /* 0x004562000c1e1900 */
[----:B------:R-:W-:Y:S05]  /*0250*/  BRA `(.L_x_2) ;  /* 0x0000000000087947 */ /* 0x000fea0003800000 */
.L_x_3:
[----:B------:R-:W2:Y:S02]  /*0260*/  LDCU UR4, c[0x0][0x8a0] ;  /* 0x00011400ff0477ac */ /* 0x000ea40008000800 */
[----:B--2---:R-:W-:Y:S02]  /*0270*/  MOV R24, UR4 ;  /* 0x0000000400187c02 */ /* 0x004fe40008000f00 */
.L_x_2:
[----:B------:R-:W-:Y:S01]  /*0280*/  IMAD.U32 R0, RZ, RZ, UR23 ;  /* 0x00000017ff007e24 */ /* 0x000fe2000f8e00ff */
[----:B------:R-:W-:Y:S04]  /*0290*/  BSSY.RECONVERGENT B0, `(.L_x_4) ;  /* 0x000000c000007945 */ /* 0x000fe80003800200 */
[C---:B------:R-:W-:Y:S02]  /*02a0*/  ISETP.NE.OR P3, PT, R0.reuse, 0x1, !P0 ;  /* 0x000000010000780c */ /* 0x040fe40004765670 */
[----:B------:R-:W-:-:S11]  /*02b0*/  ISETP.NE.OR P2, PT, R0, 0x3, !P0 ;  /* 0x000000030000780c */ /* 0x000fd60004745670 */
[----:B------:R-:W-:Y:S05]  /*02c0*/  @P3 BRA `(.L_x_5) ;  /* 0x0000000000203947 */ /* 0x000fea0003800000 */
[----:B------:R-:W3:Y:S02]  /*02d0*/  LDCU.64 UR4, c[0x0][0x348] ;  /* 0x00006900ff0477ac */ /* 0x000ee40008000a00 */
[----:B---3--:R-:W-:Y:S02]  /*02e0*/  UIADD3 UR6, UP1, UPT, UR4, 0x80, URZ ;  /* 0x0000008004067890 */ /* 0x008fe4000ff3e0ff */
[----:B------:R-:W-:Y:S02]  /*02f0*/  UIADD3 UR4, UP0, UPT, UR4, 0x180, URZ ;  /* 0x0000018004047890 */ /* 0x000fe4000ff1e0ff */
[----:B------:R-:W-:Y:S02]  /*0300*/  UIADD3.X UR7, UPT, UPT, URZ, UR5, URZ, UP1, !UPT ;  /* 0x00000005ff077290 */ /* 0x000fe40008ffe4ff */
[----:B------:R-:W-:-:S07]  /*0310*/  UIADD3.X UR5, UPT, UPT, URZ, UR5, URZ, UP0, !UPT ;  /* 0x00000005ff057290 */ /* 0x000fce00087fe4ff */
[----:B------:R3:W-:Y:S02]  /*0320*/  UTMACCTL.PF [UR6] ;  /* 0x00000000060079b9 */ /* 0x0007e40008040000 */
[----:B------:R3:W-:Y:S02]  /*0330*/  UTMACCTL.PF [UR4] ;  /* 0x00000000040079b9 */ /* 0x0007e40008040000 */
[----:B---3--:R-:W-:Y:S01]  /*0340*/  NOP ;  /* 0x0000000000007918 */ /* 0x008fe20000000000 */
.L_x_5:
[----:B------:R-:W-:Y:S05]  /*0350*/  BSYNC.RECONVERGENT B0 ;  /* 0x0000000000007941 */ /* 0x000fea0003800200 */
.L_x_4:
[----:B------:R-:W-:Y:S04]  /*0360*/  BSSY.RECONVERGENT B0, `(.L_x_6) ;  /* 0x000000a000007945 */ /* 0x000fe80003800200 */
        /* <DEDUP_REMOVED lines=9> */
.L_x_7:
[----:B------:R-:W-:Y:S05]  /*0400*/  BSYNC.RECONVERGENT B0 ;  /* 0x0000000000007941 */ /* 0x000fea0003800200 */
.L_x_6:
[----:B------:R-:W3:Y:S01]  /*0410*/  LDCU.64 UR4, c[0x0][0x888] ;  /* 0x00011100ff0477ac */ /* 0x000ee20008000a00 */
[----:B------:R-:W-:Y:S01]  /*0420*/  ISETP.NE.AND.EX P1, PT, RZ, UR9, PT, P1 ;  /* 0x00000009ff007c0c */ /* 0x000fe2000bf25310 */
[----:B------:R-:W-:Y:S01]  /*0430*/  UPLOP3.LUT UP4, UPT, UPT, UPT, UPT, 0x80, 0x8 ;  /* 0x000000000008789c */ /* 0x000fe20003f8f070 */
[----:B---3--:R-:W-:-:S04]  /*0440*/  ISETP.NE.U32.AND P2, PT, RZ, UR4, PT ;  /* 0x00000004ff007c0c */ /* 0x008fc8000bf45070 */
[----:B------:R-:W-:-:S13]  /*0450*/  ISETP.NE.AND.EX P2, PT, RZ, UR5, PT, P2 ;  /* 0x00000005ff007c0c */ /* 0x000fda000bf45320 */
[----:B------:R-:W-:Y:S05]  /*0460*/  @P2 BRA P1, `(.L_x_8) ;  /* 0x0000000000282947 */ /* 0x000fea0000800000 */
[----:B------:R-:W-:Y:S01]  /*0470*/  UISETP.NE.U32.AND UP0, UPT, UR8, URZ, UPT ;  /* 0x000000ff0800728c */ /* 0x000fe2000bf05070 */
[----:B-----5:R-:W-:Y:S01]  /*0480*/  FSETP.NEU.AND P1, PT, R27, RZ, PT ;  /* 0x000000ff1b00720b */ /* 0x020fe20003f2d000 */
[----:B------:R-:W-:Y:S02]  /*0490*/  UISETP.NE.U32.AND UP2, UPT, UR4, URZ, UPT ;  /* 0x000000ff0400728c */ /* 0x000fe4000bf45070 */
[----:B------:R-:W-:Y:S02]  /*04a0*/  UISETP.NE.AND.EX UP1, UPT, UR9, URZ, UPT, UP0 ;  /* 0x000000ff0900728c */ /* 0x000fe4000bf25300 */
[----:B------:R-:W-:-:S04]  /*04b0*/  UISETP.NE.AND.EX UP0, UPT, UR5, URZ, UPT, UP2 ;  /* 0x000000ff0500728c */ /* 0x000fc8000bf05320 */
[----:B------:R-:W-:-:S04]  /*04c0*/  USEL UR4, URZ, 0xffffffff, UP0 ;  /* 0xffffffffff047887 */ /* 0x000fc80008000000 */
[----:B------:R-:W-:Y:S01]  /*04d0*/  VOTEU.ANY UP0, P1 ;  /* 0x0000000000ff7886 */ /* 0x000fe20000800100 */
[----:B------:R-:W-:-:S04]  /*04e0*/  @!UP1 USEL UR4, URZ, 0xffffffff, UP0 ;  /* 0xffffffffff049887 */ /* 0x000fc80008000000 */
[----:B------:R-:W-:-:S04]  /*04f0*/  ULOP3.LUT UR4, UR4, 0x1, URZ, 0xc0, !UPT ;  /* 0x0000000104047892 */ /* 0x000fc8000f8ec0ff */
[----:B------:R-:W-:-:S11]  /*0500*/  UISETP.NE.U32.AND UP4, UPT, UR4, 0x1, UPT ;  /* 0x000000010400788c */ /* 0x000fd6000bf85070 */
.L_x_8:
[----:B------:R-:W3:Y:S01]  /*0510*/  SHFL.IDX PT, R0, R51, RZ, 0x1f ;  /* 0x00001fff33007589 */ /* 0x000ee200000e0000 */
[----:B------:R-:W-:-:S04]  /*0520*/  UISETP.NE.AND UP0, UPT, UR23, 0x2, UPT ;  /* 0x000000021700788c */ /* 0x000fc8000bf05270 */
[----:B------:R-:W-:Y:S02]  /*0530*/  UISETP.EQ.AND UP1, UPT, UR48, URZ, !UP0 ;  /* 0x000000ff3000728c */ /* 0x000fe4000c722270 */
[----:B------:R-:W-:-:S04]  /*0540*/  USEL UR46, URZ, 0x1, UP0 ;  /* 0x00000001ff2e7887 */ /* 0x000fc80008000000 */
[----:B------:R-:W-:Y:S02]  /*0550*/  PLOP3.LUT P3, PT, P0, PT, UP1, 0x80, 0x8 ;  /* 0x000000000008781c */ /* 0x000fe4000076f018 */
[----:B---3--:R-:W-:-:S13]  /*0560*/  ISETP.NE.AND P1, PT, R0, RZ, PT ;  /* 0x000000ff0000720c */ /* 0x008fda0003f25270 */
[----:B------:R-:W-:Y:S05]  /*0570*/  @P1 BRA `(.L_x_9) ;  /* 0x00000000004c1947 */ /* 0x000fea0003800000 */
[----:B------:R-:W-:Y:S01]  /*0580*/  UMOV UR4, 0x400 ;  /* 0x0000040000047882 */ /* 0x000fe20000000000 */
[----:B------:R-:W-:Y:S01]  /*0590*/  UMOV UR8, 0x1 ;  /* 0x0000000100087882 */ /* 0x000fe20000000000 */
[----:B------:R-:W-:Y:S01]  /*05a0*/  UMOV UR6, 0x4 ;  /* 0x0000000400067882 */ /* 0x000fe20000000000 */
[----:B------:R-:W-:Y:S02]  /*05b0*/  ULEA UR4, UR47, UR4, 0x18 ;  /* 0x000000042f047291 */ /* 0x000fe4000f8ec0ff */
[----:B------:R-:W-:-:S04]  /*05c0*/  UIADD3 UR8, UPT, UPT, -UR8, 0x100000, URZ ;  /* 0x0010000008087890 */ /* 0x000fc8000fffe1ff */
[----:B------:R-:W-:Y:S02]  /*05d0*/  USHF.L.U32 UR9, UR8, 0xb, URZ ;  /* 0x0000000b08097899 */ /* 0x000fe400080006ff */
[----:B------:R-:W-:Y:S02]  /*05e0*/  USHF.L.U32 UR8, UR8, 0x1, URZ ;  /* 0x0000000108087899 */ /* 0x000fe400080006ff */
[----:B------:R-:W-:-:S04]  /*05f0*/  UIADD3 UR6, UPT, UPT, -UR6, 0x100000, URZ ;  /* 0x0010000006067890 */ /* 0x000fc8000fffe1ff */
[----:B------:R-:W-:Y:S02]  /*0600*/  USHF.L.U32 UR7, UR6, 0xb, URZ ;  /* 0x0000000b06077899 */ /* 0x000fe400080006ff */
[----:B------:R-:W-:Y:S01]  /*0610*/  USHF.L.U32 UR6, UR6, 0x1, URZ ;  /* 0x0000000106067899 */ /* 0x000fe200080006ff */
[----:B------:R-:W-:Y:S01]  /*0620*/  ELECT P1, URZ, PT ;  /* 0x0000000000ff782f */ /* 0x000fe20003820000 */
[----:B------:R-:W3:Y:S02]  /*0630*/  FENCE.VIEW.ASYNC.S ;  /* 0x00000000000073c6 */ /* 0x000ee40000000000 */
[----:B---3--:R3:W4:Y:S08]  /*0640*/  SYNCS.EXCH.64 URZ, [UR4], UR8 ;  /* 0x0000000804ff75b2 */ /* 0x0087300008000100 */
[----:B------:R3:W1:Y:S01]  /*0650*/  SYNCS.EXCH.64 URZ, [UR4+0x18], UR6 ;  /* 0x0000180604ff75b2 */ /* 0x0006620008000100 */
[----:B------:R3:W1:Y:S01]  /*0660*/  SYNCS.EXCH.64 URZ, [UR4+0x8], UR8 ;  /* 0x0000080804ff75b2 */ /* 0x0006620008000100 */
[----:B------:R3:W1:Y:S01]  /*0670*/  SYNCS.EXCH.64 URZ, [UR4+0x20], UR6 ;  /* 0x0000200604ff75b2 */ /* 0x0006620008000100 */
[----:B------:R3:W1:Y:S01]  /*0680*/  SYNCS.EXCH.64 URZ, [UR4+0x10], UR8 ;  /* 0x0000100804ff75b2 */ /* 0x0006620008000100 */
[----:B------:R3:W1:Y:S01]  /*0690*/  SYNCS.EXCH.64 URZ, [UR4+0x28], UR6 ;  /* 0x0000280604ff75b2 */ /* 0x0006620008000100 */
[----:B------:R-:W-:Y:S01]  /*06a0*/  NOP ;  /* 0x0000000000007918 */ /* 0x000fe20000000000 */
.L_x_9:
[----:B------:R-:W2:Y:S01]  /*06b0*/  SHFL.IDX PT, R0, R51, RZ, 0x1f ;  /* 0x00001fff33007589 */ /* 0x000ea200000e0000 */
[----:B------:R-:W-:Y:S01]  /*06c0*/  NOP ;  /* 0x0000000000007918 */ /* 0x000fe20000000000 */
[----:B--2---:R-:W-:-:S13]  /*06d0*/  ISETP.NE.AND P1, PT, R0, 0x1, PT ;  /* 0x000000010000780c */ /* 0x004fda0003f25270 */
[----:B------:R-:W-:Y:S05]  /*06e0*/  @P1 BRA `(.L_x_10) ;  /* 0x0000000000541947 */ /* 0x000fea0003800000 */
[----:B---3--:R-:W-:Y:S01]  /*06f0*/  UMOV UR4, 0x400 ;  /* 0x0000040000047882 */ /* 0x008fe20000000000 */
        /* <DEDUP_REMOVED lines=10> */
[----:B------:R-:W2:Y:S02]  /*07a0*/  FENCE.VIEW.ASYNC.S ;  /* 0x00000000000073c6 */ /* 0x000ea40000000000 */
[----:B--2---:R2:W3:Y:S08]  /*07b0*/  SYNCS.EXCH.64 URZ, [UR4+0x30], UR8 ;  /* 0x0000300804ff75b2 */ /* 0x0044f00008000100 */
[----:B------:R2:W1:Y:S01]  /*07c0*/  SYNCS.EXCH.64 URZ, [UR4+0x50], UR6 ;  /* 0x0000500604ff75b2 */ /* 0x0004620008000100 */
[----:B------:R2:W1:Y:S01]  /*07d0*/  SYNCS.EXCH.64 URZ, [UR4+0x38], UR8 ;  /* 0x0000380804ff75b2 */ /* 0x0004620008000100 */
[----:B------:R2:W1:Y:S01]  /*07e0*/  SYNCS.EXCH.64 URZ, [UR4+0x58], UR6 ;  /* 0x0000580604ff75b2 */ /* 0x0004620008000100 */
[----:B------:R2:W1:Y:S01]  /*07f0*/  SYNCS.EXCH.64 URZ, [UR4+0x40], UR8 ;  /* 0x0000400804ff75b2 */ /* 0x0004620008000100 */
[----:B------:R2:W1:Y:S01]  /*0800*/  SYNCS.EXCH.64 URZ, [UR4+0x60], UR6 ;  /* 0x0000600604ff75b2 */ /* 0x0004620008000100 */
[----:B------:R2:W1:Y:S01]  /*0810*/  SYNCS.EXCH.64 URZ, [UR4+0x48], UR8 ;  /* 0x0000480804ff75b2 */ /* 0x0004620008000100 */
[----:B------:R2:W1:Y:S01]  /*0820*/  SYNCS.EXCH.64 URZ, [UR4+0x68], UR6 ;  /* 0x0000680604ff75b2 */ /* 0x0004620008000100 */
[----:B------:R-:W-:Y:S01]  /*0830*/  NOP ;  /* 0x0000000000007918 */ /* 0x000fe20000000000 */
.L_x_10:
[----:B------:R-:W4:Y:S01]  /*0840*/  SHFL.IDX PT, R0, R51, RZ, 0x1f ;  /* 0x00001fff33007589 */ /* 0x000f2200000e0000 */
[----:B------:R-:W-:Y:S01]  /*0850*/  NOP ;  /* 0x0000000000007918 */ /* 0x000fe20000000000 */
[----:B----4-:R-:W-:-:S13]  /*0860*/  ISETP.NE.AND P1, PT, R0, 0x3, PT ;  /* 0x000000030000780c */ /* 0x010fda0003f25270 */
[----:B------:R-:W-:Y:S05]  /*0870*/  @P1 BRA `(.L_x_11) ;  /* 0x00000000002c1947 */ /* 0x000fea0003800000 */
[----:B--23--:R-:W-:Y:S01]  /*0880*/  UMOV UR6, 0x400 ;  /* 0x0000040000067882 */ /* 0x00cfe20000000000 */
[----:B------:R-:W-:Y:S01]  /*0890*/  UMOV UR4, 0x20 ;  /* 0x0000002000047882 */ /* 0x000fe20000000000 */
[----:B------:R-:W-:Y:S02]  /*08a0*/  ULEA UR6, UR47, UR6, 0x18 ;  /* 0x000000062f067291 */ /* 0x000fe4000f8ec0ff */
[----:B------:R-:W-:-:S04]  /*08b0*/  UIADD3 UR4, UPT, UPT, -UR4, 0x100000, URZ ;  /* 0x0010000004047890 */ /* 0x000fc8000fffe1ff */
[----:B------:R-:W-:Y:S02]  /*08c0*/  USHF.L.U32 UR5, UR4, 0xb, URZ ;  /* 0x0000000b04057899 */ /* 0x000fe400080006ff */
[----:B------:R-:W-:Y:S01]  /*08d0*/  USHF.L.U32 UR4, UR4, 0x1, URZ ;  /* 0x0000000104047899 */ /* 0x000fe200080006ff */
[----:B------:R-:W-:Y:S01]  /*08e0*/  ELECT P1, URZ, PT ;  /* 0x0000000000ff782f */ /* 0x000fe20003820000 */
[----:B------:R-:W2:Y:S10]  /*08f0*/  FENCE.VIEW.ASYNC.S ;  /* 0x00000000000073c6 */ /* 0x000eb40000000000 */
[----:B--2---:R4:W2:Y:S01]  /*0900*/  SYNCS.EXCH.64 URZ, [UR6+0x70], UR4 ;  /* 0x0000700406ff75b2 */ /* 0x0048a20008000100 */
[----:B------:R4:W3:Y:S02]  /*0910*/  SYNCS.EXCH.64 URZ, [UR6+0x78], UR4 ;  /* 0x0000780406ff75b2 */ /* 0x0008e40008000100 */
[----:B----4-:R-:W-:Y:S01]  /*0920*/  NOP ;  /* 0x0000000000007918 */ /* 0x010fe20000000000 */
.L_x_11:
[----:B------:R-:W4:Y:S01]  /*0930*/  SHFL.IDX PT, R0, R51, RZ, 0x1f ;  /* 0x00001fff33007589 */ /* 0x000f2200000e0000 */
[----:B------:R-:W-:Y:S01]  /*0940*/  NOP ;  /* 0x0000000000007918 */ /* 0x000fe20000000000 */
[----:B----4-:R-:W-:-:S13]  /*0950*/  ISETP.NE.AND P1, PT, R0, 0x4, PT ;  /* 0x000000040000780c */ /* 0x010fda0003f25270 */
[----:B------:R-:W-:Y:S05]  /*0960*/  @P1 BRA `(.L_x_12) ;  /* 0x0000000000481947 */ /* 0x000fea0003800000 */
[----:B--23--:R-:W-:Y:S01]  /*0970*/  UMOV UR4, 0x720 ;  /* 0x0000072000047882 */ /* 0x00cfe20000000000 */
[----:B------:R-:W-:Y:S01]  /*0980*/  UMOV UR6, 0x400 ;  /* 0x0000040000067882 */ /* 0x000fe20000000000 */
[----:B------:R-:W-:Y:S01]  /*0990*/  USEL UR4, UR4, 0x620, UP4 ;  /* 0x0000062004047887 */ /* 0x000fe2000a000000 */
        /* <DEDUP_REMOVED lines=10> */
[----:B--2---:R4:W2:Y:S08]  /*0a40*/  SYNCS.EXCH.64 URZ, [UR6+0x80], UR8 ;  /* 0x0000800806ff75b2 */ /* 0x0048b00008000100 */
[----:B------:R4:W3:Y:S01]  /*0a50*/  SYNCS.EXCH.64 URZ, [UR6+0x90], UR4 ;  /* 0x0000900406ff75b2 */ /* 0x0008e20008000100 */
[----:B------:R4:W1:Y:S01]  /*0a60*/  SYNCS.EXCH.64 URZ, [UR6+0x88], UR8 ;  /* 0x0000880806ff75b2 */ /* 0x0008620008000100 */
[----:B------:R4:W1:Y:S02]  /*0a70*/  SYNCS.EXCH.64 URZ, [UR6+0x98], UR4 ;  /* 0x0000980406ff75b2 */ /* 0x0008640008000100 */
[----:B----4-:R-:W-:Y:S01]  /*0a80*/  NOP ;  /* 0x0000000000007918 */ /* 0x010fe20000000000 */
.L_x_12:
[----:B------:R-:W4:Y:S01]  /*0a90*/  SHFL.IDX PT, R0, R51, RZ, 0x1f ;  /* 0x00001fff33007589 */ /* 0x000f2200000e0000 */
[----:B------:R-:W-:Y:S01]  /*0aa0*/  NOP ;  /* 0x0000000000007918 */ /* 0x000fe20000000000 */
[----:B----4-:R-:W-:-:S13]  /*0ab0*/  ISETP.NE.AND P1, PT, R0, 0x5, PT ;  /* 0x000000050000780c */ /* 0x010fda0003f25270 */
[----:B------:R-:W-:Y:S05]  /*0ac0*/  @P1 BRA `(.L_x_13) ;  /* 0x0000000000541947 */ /* 0x000fea0003800000 */
[----:B--23--:R-:W-:Y:S01]  /*0ad0*/  UMOV UR4, 0x400 ;  /* 0x0000040000047882 */ /* 0x00cfe20000000000 */
        /* <DEDUP_REMOVED lines=14> */
[----:B------:R4:W1:Y:S01]  /*0bc0*/  SYNCS.EXCH.64 URZ, [UR4+0xc8], UR8 ;  /* 0x0000c80804ff75b2 */ /* 0x0008620008000100 */
[----:B------:R4:W1:Y:S01]  /*0bd0*/  SYNCS.EXCH.64 URZ, [UR4+0xb0], UR6 ;  /* 0x0000b00604ff75b2 */ /* 0x0008620008000100 */
[----:B------:R4:W1:Y:S01]  /*0be0*/  SYNCS.EXCH.64 URZ, [UR4+0xd0], UR8 ;  /* 0x0000d00804ff75b2 */ /* 0x0008620008000100 */
[----:B------:R4:W1:Y:S01]  /*0bf0*/  SYNCS.EXCH.64 URZ, [UR4+0xb8], UR6 ;  /* 0x0000b80604ff75b2 */ /* 0x0008620008000100 */
[----:B------:R4:W1:Y:S02]  /*0c00*/  SYNCS.EXCH.64 URZ, [UR4+0xd8], UR8 ;  /* 0x0000d80804ff75b2 */ /* 0x0008640008000100 */
[----:B----4-:R-:W-:Y:S01]  /*0c10*/  NOP ;  /* 0x0000000000007918 */ /* 0x010fe20000000000 */
.L_x_13:
[----:B------:R-:W4:Y:S01]  /*0c20*/  SHFL.IDX PT, R0, R51, RZ, 0x1f ;  /* 0x00001fff33007589 */ /* 0x000f2200000e0000 */
[----:B------:R-:W-:Y:S01]  /*0c30*/  ISETP.NE.OR P0, PT, RZ, UR23, !P0 ;  /* 0x00000017ff007c0c */ /* 0x000fe2000c705670 */
        /* <DEDUP_REMOVED lines=12> */
[----:B------:R4:W3:Y:S01]  /*0d00*/  SYNCS.EXCH.64 URZ, [UR4+0xf0], UR6 ;  /* 0x0000f00604ff75b2 */ /* 0x0008e20008000100 */
[----:B------:R4:W1:Y:S01]  /*0d10*/  SYNCS.EXCH.64 URZ, [UR4+0xe8], UR6 ;  /* 0x0000e80604ff75b2 */ /* 0x0008620008000100 */
[----:B------:R4:W1:Y:S02]  /*0d20*/  SYNCS.EXCH.64 URZ, [UR4+0xf8], UR6 ;  /* 0x0000f80604ff75b2 */ /* 0x0008640008000100 */
[----:B----4-:R-:W-:Y:S01]  /*0d30*/  NOP ;  /* 0x0000000000007918 */ /* 0x010fe20000000000 */
.L_x_14:
[----:B------:R-:W-:Y:S01]  /*0d40*/  VOTEU.ALL UP0, P0 ;  /* 0x0000000000ff7886 */ /* 0x000fe20000000000 */
[----:B--23--:R-:W-:Y:S01]  /*0d50*/  UMOV UR4, 0x20 ;  /* 0x0000002000047882 */ /* 0x00cfe20000000000 */
[----:B------:R-:W2:Y:S01]  /*0d60*/  LDCU UR7, c[0x0][0x36c] ;  /* 0x00006d80ff0777ac */ /* 0x000ea20008000800 */
[----:B------:R-:W-:Y:S01]  /*0d70*/  NOP ;  /* 0x0000000000007918 */ /* 0x000fe20000000000 */
[----:B------:R-:W-:Y:S01]  /*0d80*/  LOP3.LUT R0, R61, 0x1f, RZ, 0xc0, !PT ;  /* 0x0000001f3d007812 */ /* 0x000fe200078ec0ff */
[----:B------:R-:W-:Y:S01]  /*0d90*/  @!UP0 UMOV UR6, 0x400 ;  /* 0x0000040000068882 */ /* 0x000fe20000000000 */
[----:B------:R-:W-:-:S04]  /*0da0*/  @!UP0 UIADD3 UR4, UPT, UPT, -UR4, 0x100000, URZ ;  /* 0x0010000004048890 */ /* 0x000fc8000fffe1ff */
[----:B------:R-:W-:Y:S02]  /*0db0*/  @!UP0 USHF.L.U32 UR5, UR4, 0xb, URZ ;  /* 0x0000000b04058899 */ /* 0x000fe400080006ff */
[----:B------:R-:W-:Y:S02]  /*0dc0*/  @!UP0 USHF.L.U32 UR4, UR4, 0x1, URZ ;  /* 0x0000000104048899 */ /* 0x000fe400080006ff */
[----:B------:R-:W-:Y:S01]  /*0dd0*/  @!UP0 ULEA UR6, UR47, UR6, 0x18 ;  /* 0x000000062f068291 */ /* 0x000fe2000f8ec0ff */
[----:B------:R-:W-:Y:S01]  /*0de0*/  VOTEU.ALL UP0, P0 ;  /* 0x0000000000ff7886 */ /* 0x000fe20000000000 */
[----:B------:R-:W-:Y:S02]  /*0df0*/  UISETP.NE.AND UP5, UPT, UR23, URZ, UPT ;  /* 0x000000ff1700728c */ /* 0x000fe4000bfa5270 */
[----:B--2---:R-:W-:Y:S01]  /*0e00*/  UISETP.EQ.U32.AND UP6, UPT, UR7, 0x1, UPT ;  /* 0x000000010700788c */ /* 0x004fe2000bfc2070 */
[----:B------:R-:W2:Y:S07]  /*0e10*/  FENCE.VIEW.ASYNC.S ;  /* 0x00000000000073c6 */ /* 0x000eae0000000000 */
[----:B--2---:R2:W3:Y:S01]  /*0e20*/  @!UP0 SYNCS.EXCH.64 URZ, [UR6+0x100], UR4 ;  /* 0x0001000406ff85b2 */ /* 0x0044e20008000100 */
[----:B------:R-:W-:Y:S05]  /*0e30*/  BRA.U !UP6, `(.L_x_15) ;  /* 0x000000010e087547 */ /* 0x000fea000b800000 */
[----:B-1-3--:R-:W-:Y:S01]  /*0e40*/  UCGABAR_ARV ;  /* 0x00000000000079c7 */ /* 0x00afe20008000000 */
[----:B------:R-:W-:Y:S05]  /*0e50*/  BRA `(.L_x_16) ;  /* 0x0000000000047947 */ /* 0x000fea0003800000 */
.L_x_15:
[----:B-1-3--:R-:W-:Y:S01]  /*0e60*/  NOP ;  /* 0x0000000000007918 */ /* 0x00afe20000000000 */
.L_x_16:
[----:B------:R-:W1:Y:S01]  /*0e70*/  S2UR UR24, SR_CTAID.X ;  /* 0x00000000001879c3 */ /* 0x000e620000002500 */
[----:B------:R-:W-:-:S05]  /*0e80*/  CS2R.32 R52, SR_CgaSize ;  /* 0x0000000000347805 */ /* 0x000fca0000008a00 */
[----:B------:R-:W-:-:S05]  /*0e90*/  IMAD R52, R52, -0xa0, RZ ;  /* 0xffffff6034347824 */ /* 0x000fca00078e02ff */
[----:B--2---:R-:W-:-:S14]  /*0ea0*/  R2UR UR5, R52 ;  /* 0x00000000340572ca */ /* 0x004fdc00000e0000 */
[----:B------:R-:W2:Y:S01]  /*0eb0*/  LDCU UR5, c[0x0][UR5+0x2b0] ;  /* 0x00005600050577ac */ /* 0x000ea20008000800 */
[----:B------:R-:W-:-:S05]  /*0ec0*/  CS2R.32 R52, SR_CgaSize ;  /* 0x0000000000347805 */ /* 0x000fca0000008a00 */
[----:B------:R-:W-:-:S05]  /*0ed0*/  IMAD R52, R52, -0xa0, RZ ;  /* 0xffffff6034347824 */ /* 0x000fca00078e02ff */
[----:B------:R-:W-:-:S14]  /*0ee0*/  R2UR UR4, R52 ;  /* 0x00000000340472ca */ /* 0x000fdc00000e0000 */
[----:B------:R-:W3:Y:S01]  /*0ef0*/  LDCU UR4, c[0x0][UR4+0x2b4] ;  /* 0x00005680040477ac */ /* 0x000ee20008000800 */
[----:B------:R-:W4:Y:S01]  /*0f00*/  S2UR UR20, SR_CTAID.Y ;  /* 0x00000000001479c3 */ /* 0x000f220000002600 */
[----:B------:R-:W-:-:S05]  /*0f10*/  CS2R.32 R52, SR_CgaSize ;  /* 0x0000000000347805 */ /* 0x000fca0000008a00 */
[----:B------:R-:W-:-:S05]  /*0f20*/  IMAD R52, R52, -0xa0, RZ ;  /* 0xffffff6034347824 */ /* 0x000fca00078e02ff */
[----:B------:R-:W-:-:S14]  /*0f30*/  R2UR UR7, R52 ;  /* 0x00000000340772ca */ /* 0x000fdc00000e0000 */
[----:B------:R-:W3:Y:S01]  /*0f40*/  LDCU UR7, c[0x0][UR7+0x2a0] ;  /* 0x00005400070777ac */ /* 0x000ee20008000800 */
[----:B------:R-:W-:-:S05]  /*0f50*/  CS2R.32 R52, SR_CgaSize ;  /* 0x0000000000347805 */ /* 0x000fca0000008a00 */
[----:B------:R-:W-:-:S05]  /*0f60*/  IMAD R52, R52, -0xa0, RZ ;  /* 0xffffff6034347824 */ /* 0x000fca00078e02ff */
[----:B------:R-:W-:-:S14]  /*0f70*/  R2UR UR63, R52 ;  /* 0x00000000343f72ca */ /* 0x000fdc00000e0000 */
[----:B------:R-:W3:Y:S01]  /*0f80*/  LDCU UR63, c[0x0][UR63+0x2a4] ;  /* 0x000054803f3f77ac */ /* 0x000ee20008000800 */
[----:B------:R-:W-:Y:S01]  /*0f90*/  UISETP.GT.U32.AND UP0, UPT, UR48, 0xffff, UPT ;  /* 0x0000ffff3000788c */ /* 0x000fe2000bf04070 */
[----:B------:R-:W3:Y:S01]  /*0fa0*/  LDCU UR25, c[0x0][0xb24] ;  /* 0x00016480ff1977ac */ /* 0x000ee20008000800 */
[----:B------:R-:W3:Y:S01]  /*0fb0*/  LDCU UR45, c[0x0][0xb24] ;  /* 0x00016480ff2d77ac */ /* 0x000ee20008000800 */
[----:B-1----:R-:W-:Y:S01]  /*0fc0*/  I2FP.F32.U32 R3, UR24 ;  /* 0x0000001800037c45 */ /* 0x002fe20008201000 */
[----:B------:R-:W1:Y:S04]  /*0fd0*/  LDCU UR29, c[0x0][0xb30] ;  /* 0x00016600ff1d77ac */ /* 0x000e680008000800 */
[----:B--2---:R-:W-:Y:S01]  /*0fe0*/  FMUL R3, R3, UR5 ;  /* 0x0000000503037c20 */ /* 0x004fe20008400000 */
[----:B------:R-:W-:Y:S01]  /*0ff0*/  USHF.L.U32 UR22, UR47, 0x9, URZ ;  /* 0x000000092f167899 */ /* 0x000fe200080006ff */
[----:B----4-:R-:W-:Y:S01]  /*1000*/  I2FP.F32.U32 R2, UR20 ;  /* 0x0000001400027c45 */ /* 0x010fe20008201000 */
[----:B------:R-:W-:Y:S01]  /*1010*/  UMOV UR11, 0x55 ;  /* 0x00000055000b7882 */ /* 0x000fe20000000000 */
[----:B------:R-:W-:-:S02]  /*1020*/  USHF.L.U32 UR44, UR24, 0x6, URZ ;  /* 0x00000006182c7899 */ /* 0x000fc400080006ff */
[----:B------:R-:W2:Y:S01]  /*1030*/  F2I.U32.TRUNC.NTZ R3, R3 ;  /* 0x0000000300037305 */ /* 0x000ea2000020f000 */
[----:B------:R-:W-:Y:S01]  /*1040*/  USEL UR21, UR48, 0xffff, !UP0 ;  /* 0x0000ffff30157887 */ /* 0x000fe2000c000000 */
[----:B---3--:R-:W-:-:S06]  /*1050*/  FMUL R2, R2, UR4 ;  /* 0x0000000402027c20 */ /* 0x008fcc0008400000 */
[----:B------:R-:W3:Y:S01]  /*1060*/  F2I.U32.TRUNC.NTZ R2, R2 ;  /* 0x0000000200027305 */ /* 0x000ee2000020f000 */
[----:B--2---:R-:W-:Y:S02]  /*1070*/  R2UR UR4, R3 ;  /* 0x00000000030472ca */ /* 0x004fe400000e0000 */
[----:B------:R-:W-:Y:S02]  /*1080*/  PRMT R3, RZ, 0x7610, R3 ;  /* 0x00007610ff037816 */ /* 0x000fe40000000003 */
[----:B---3--:R-:W-:Y:S02]  /*1090*/  R2UR UR6, R2 ;  /* 0x00000000020672ca */ /* 0x008fe400000e0000 */
[----:B------:R-:W-:-:S07]  /*10a0*/  PRMT R2, RZ, 0x7610, R2 ;  /* 0x00007610ff027816 */ /* 0x000fce0000000002 */
[----:B------:R-:W-:-:S04]  /*10b0*/  UIADD3 UR5, UPT, UPT, -UR4, URZ, URZ ;  /* 0x000000ff04057290 */ /* 0x000fc8000fffe1ff */
[----:B------:R-:W-:Y:S02]  /*10c0*/  UIMAD UR5, UR7, UR5, UR24 ;  /* 0x00000005070572a4 */ /* 0x000fe4000f8e0218 */
[----:B------:R-:W-:-:S04]  /*10d0*/  UIADD3 UR4, UPT, UPT, -UR6, URZ, URZ ;  /* 0x000000ff06047290 */ /* 0x000fc8000fffe1ff */
[----:B------:R-:W-:Y:S01]  /*10e0*/  IMAD.U32 R52, RZ, RZ, UR5 ;  /* 0x00000005ff347e24 */ /* 0x000fe2000f8e00ff */
[----:B------:R-:W-:Y:S01]  /*10f0*/  UIMAD UR63, UR63, UR4, UR20 ;  /* 0x000000043f3f72a4 */ /* 0x000fe2000f8e0214 */
[----:B-1----:R-:W-:Y:S11]  /*1100*/  BRA.U UP5, `(.L_x_17) ;  /* 0x0000000105607547 */ /* 0x002ff6000b800000 */
[----:B------:R-:W-:-:S13]  /*1110*/  R2UR UR4, R52 ;  /* 0x00000000340472ca */ /* 0x000fda00000e0000 */
[----:B------:R-:W-:Y:S02]  /*1120*/  UISETP.GT.U32.AND UP0, UPT, UR4, 0x1, UPT ;  /* 0x000000010400788c */ /* 0x000fe4000bf04070 */
[----:B------:R-:W-:Y:S02]  /*1130*/  ULOP3.LUT UR10, UR4, 0xfffffffe, URZ, 0xc0, !UPT ;  /* 0xfffffffe040a7892 */ /* 0x000fe4000f8ec0ff */
[----:B------:R-:W-:Y:S02]  /*1140*/  UISETP.NE.AND UP3, UPT, UR63, URZ, UP0 ;  /* 0x000000ff3f00728c */ /* 0x000fe40008765270 */
[----:B------:R-:W-:Y:S02]  /*1150*/  UISETP.NE.AND UP2, UPT, UR63, 0x1, UP0 ;  /* 0x000000013f00788c */ /* 0x000fe40008745270 */
[----:B------:R-:W-:Y:S02]  /*1160*/  UISETP.NE.AND UP1, UPT, UR63, 0x2, UP0 ;  /* 0x000000023f00788c */ /* 0x000fe40008725270 */
[----:B------:R-:W-:-:S02]  /*1170*/  UISETP.NE.AND UP0, UPT, UR63, 0x3, UP0 ;  /* 0x000000033f00788c */ /* 0x000fc40008705270 */
[----:B------:R-:W-:Y:S02]  /*1180*/  USEL UR6, URZ, 0x1, UP3 ;  /* 0x00000001ff067887 */ /* 0x000fe40009800000 */
[----:B------:R-:W-:Y:S02]  /*1190*/  USEL UR5, URZ, 0x4, UP2 ;  /* 0x00000004ff057887 */ /* 0x000fe40009000000 */
[----:B------:R-:W-:Y:S02]  /*11a0*/  USEL UR4, URZ, 0x10, UP1 ;  /* 0x00000010ff047887 */ /* 0x000fe40008800000 */
[----:B------:R-:W-:Y:S02]  /*11b0*/  USEL UR9, URZ, 0x40, UP0 ;  /* 0x00000040ff097887 */ /* 0x000fe40008000000 */
[----:B------:R-:W-:Y:S02]  /*11c0*/  USEL UR8, URZ, 0x2, UP3 ;  /* 0x00000002ff087887 */ /* 0x000fe40009800000 */
[----:B------:R-:W-:-:S02]  /*11d0*/  UIADD3 UR4, UPT, UPT, UR4, UR5, UR6 ;  /* 0x0000000504047290 */ /* 0x000fc4000fffe006 */
[----:B------:R-:W-:Y:S02]  /*11e0*/  USEL UR6, URZ, 0x20, UP1 ;  /* 0x00000020ff067887 */ /* 0x000fe40008800000 */
[----:B------:R-:W-:Y:S02]  /*11f0*/  USEL UR7, URZ, 0x8, UP2 ;  /* 0x00000008ff077887 */ /* 0x000fe40009000000 */
[----:B------:R-:W-:Y:S02]  /*1200*/  UIADD3 UR5, UPT, UPT, UR8, UR9, UR4 ;  /* 0x0000000908057290 */ /* 0x000fe4000fffe004 */
[----:B------:R-:W-:Y:S02]  /*1210*/  ULEA UR4, UR63, UR10, 0x1 ;  /* 0x0000000a3f047291 */ /* 0x000fe4000f8e08ff */
[----:B------:R-:W-:Y:S02]  /*1220*/  USEL UR8, URZ, 0x80, UP0 ;  /* 0x00000080ff087887 */ /* 0x000fe40008000000 */
[----:B------:R-:W-:-:S03]  /*1230*/  UIADD3 UR5, UPT, UPT, UR6, UR7, UR5 ;  /* 0x0000000706057290 */ /* 0x000fc6000fffe005 */
[----:B------:R-:W-:Y:S01]  /*1240*/  UMOV UR6, 0x3 ;  /* 0x0000000300067882 */ /* 0x000fe20000000000 */
[----:B------:R-:W-:Y:S02]  /*1250*/  UIADD3 UR5, UPT, UPT, UR5, UR8, URZ ;  /* 0x0000000805057290 */ /* 0x000fe4000fffe0ff */
[----:B------:R-:W-:-:S04]  /*1260*/  USHF.L.U32 UR4, UR6, UR4, URZ ;  /* 0x0000000406047299 */ /* 0x000fc800080006ff */
[----:B------:R-:W-:Y:S02]  /*1270*/  MOV R3, UR5 ;  /* 0x0000000500037c02 */ /* 0x000fe40008000f00 */
[----:B------:R-:W-:-:S07]  /*1280*/  IMAD.U32 R2, RZ, RZ, UR4 ;  /* 0x00000004ff027e24 */ /* 0x000fce000f8e00ff */
.L_x_17:
[----:B------:R-:W1:Y:S01]  /*1290*/  S2UR UR36, SR_CTAID.Z ;  /* 0x00000000002479c3 */ /* 0x000e620000002700 */
[----:B------:R-:W-:Y:S02]  /*12a0*/  UISETP.GE.AND UP0, UPT, UR25, 0x1, UPT ;  /* 0x000000011900788c */ /* 0x000fe4000bf06270 */
[----:B------:R-:W-:Y:S02]  /*12b0*/  ULOP3.LUT UR21, UR21, 0xffff, URZ, 0xc0, !UPT ;  /* 0x0000ffff15157892 */ /* 0x000fe4000f8ec0ff */
[----:B------:R-:W-:Y:S02]  /*12c0*/  UISETP.NE.AND UP3, UPT, UR23, 0x2, UPT ;  /* 0x000000021700788c */ /* 0x000fe4000bf65270 */
[----:B------:R-:W-:Y:S02]  /*12d0*/  ULOP3.LUT UR22, UR22, 0xc00, URZ, 0xc0, !UPT ;  /* 0x00000c0016167892 */ /* 0x000fe4000f8ec0ff */
[----:B------:R-:W-:Y:S02]  /*12e0*/  ULOP3.LUT UR44, UR44, 0x40, URZ, 0xc0, !UPT ;  /* 0x000000402c2c7892 */ /* 0x000fe4000f8ec0ff */
[----:B------:R-:W-:Y:S01]  /*12f0*/  USHF.L.U32 UR21, UR11, UR21, URZ ;  /* 0x000000150b157299 */ /* 0x000fe200080006ff */
[----:B------:R-:W-:Y:S11]  /*1300*/  BRA.U !UP0, `(.L_x_18) ;  /* 0x0000000108d47547 */ /* 0x000ff6000b800000 */
[----:B------:R-:W2:Y:S01]  /*1310*/  LDCU.128 UR12, c[0x0][0xb10] ;  /* 0x00016200ff0c77ac */ /* 0x000ea20008000c00 */
[----:B------:R-:W3:Y:S01]  /*1320*/  LDCU UR6, c[0x0][0x370] ;  /* 0x00006e00ff0677ac */ /* 0x000ee20008000800 */
[----:B------:R-:W4:Y:S01]  /*1330*/  LDCU UR5, c[0x0][0x374] ;  /* 0x00006e80ff0577ac */ /* 0x000f220008000800 */
[----:B------:R-:W1:Y:S01]  /*1340*/  LDCU UR28, c[0x0][0xb0c] ;  /* 0x00016180ff1c77ac */ /* 0x000e620008000800 */
[----:B------:R-:W1:Y:S01]  /*1350*/  LDCU UR7, c[0x0][0xb20] ;  /* 0x00016400ff0777ac */ /* 0x000e620008000800 */
[----:B------:R-:W1:Y:S01]  /*1360*/  LDCU.64 UR8, c[0x0][0xb28] ;  /* 0x00016500ff0877ac */ /* 0x000e620008000a00 */
[----:B--2---:R-:W-:Y:S02]  /*1370*/  UISETP.NE.AND UP0, UPT, UR14, 0x1, UPT ;  /* 0x000000010e00788c */ /* 0x004fe4000bf05270 */
[----:B----4-:R-:W-:Y:S02]  /*1380*/  UIMAD.WIDE.U32 UR10, UR5, UR15, URZ ;  /* 0x0000000f050a72a5 */ /* 0x010fe4000f8e00ff */
[----:B---3--:R-:W-:-:S02]  /*1390*/  UIMAD.WIDE.U32 UR18, UR6, UR12, URZ ;  /* 0x0000000c061272a5 */ /* 0x008fc4000f8e00ff */
[----:B-1----:R-:W-:Y:S02]  /*13a0*/  UISETP.NE.AND UP1, UPT, UR28, 0x1, UPT ;  /* 0x000000011c00788c */ /* 0x002fe4000bf25270 */
[----:B------:R-:W-:Y:S01]  /*13b0*/  UISETP.NE.AND UP2, UPT, UR25, 0x1, UPT ;  /* 0x000000011900788c */ /* 0x000fe2000bf45270 */
[----:B------:R-:W-:Y:S02]  /*13c0*/  UMOV UR10, UR11 ;  /* 0x0000000b000a7c82 */ /* 0x000fe40008000000 */
[----:B------:R-:W-:Y:S01]  /*13d0*/  UMOV UR18, UR19 ;  /* 0x0000001300127c82 */ /* 0x000fe20008000000 */
[----:B------:R-:W-:Y:S02]  /*13e0*/  @UP0 USHF.R.U32.HI UR5, URZ, UR7, UR10 ;  /* 0x00000007ff050299 */ /* 0x000fe4000801160a */
[----:B------:R-:W-:Y:S02]  /*13f0*/  UIMAD.WIDE.U32 UR26, UR20, UR15, URZ ;  /* 0x0000000f141a72a5 */ /* 0x000fe4000f8e00ff */
[----:B------:R-:W-:-:S02]  /*1400*/  UIMAD.WIDE.U32 UR10, UR5, UR8, URZ ;  /* 0x00000008050a72a5 */ /* 0x000fc4000f8e00ff */
[----:B------:R-:W-:Y:S02]  /*1410*/  @UP1 USHF.R.U32.HI UR6, URZ, UR13, UR18 ;  /* 0x0000000dff061299 */ /* 0x000fe40008011612 */
[----:B------:R-:W-:Y:S02]  /*1420*/  UIMAD.WIDE.U32 UR16, UR24, UR12, URZ ;  /* 0x0000000c181072a5 */ /* 0x000fe4000f8e00ff */
[----:B------:R-:W-:Y:S01]  /*1430*/  UIMAD.WIDE.U32 UR18, UR6, UR8, URZ ;  /* 0x00000008061272a5 */ /* 0x000fe2000f8e00ff */
[----:B------:R-:W-:Y:S01]  /*1440*/  UMOV UR4, UR27 ;  /* 0x0000001b00047c82 */ /* 0x000fe20008000000 */
[----:B------:R-:W-:Y:S01]  /*1450*/  UMOV UR10, UR11 ;  /* 0x0000000b000a7c82 */ /* 0x000fe20008000000 */
[----:B------:R-:W-:Y:S02]  /*1460*/  USHF.R.U32.HI UR4, URZ, UR7, UR4 ;  /* 0x00000007ff047299 */ /* 0x000fe40008011604 */
[----:B------:R-:W-:Y:S02]  /*1470*/  @UP2 USHF.R.U32.HI UR5, URZ, UR9, UR10 ;  /* 0x00000009ff052299 */ /* 0x000fe4000801160a */
[----:B------:R-:W-:Y:S01]  /*1480*/  UMOV UR7, UR19 ;  /* 0x0000001300077c82 */ /* 0x000fe20008000000 */
[----:B------:R-:W-:Y:S01]  /*1490*/  UMOV UR16, UR17 ;  /* 0x0000001100107c82 */ /* 0x000fe20008000000 */
[----:B------:R-:W-:-:S02]  /*14a0*/  @UP2 USHF.R.U32.HI UR6, URZ, UR9, UR7 ;  /* 0x00000009ff062299 */ /* 0x000fc40008011607 */
[----:B------:R-:W-:Y:S02]  /*14b0*/  USHF.R.U32.HI UR13, URZ, UR13, UR16 ;  /* 0x0000000dff0d7299 */ /* 0x000fe40008011610 */
[----:B------:R-:W-:Y:S02]  /*14c0*/  USEL UR4, UR20, UR4, !UP0 ;  /* 0x0000000414047287 */ /* 0x000fe4000c000000 */
[----:B------:R-:W-:Y:S02]  /*14d0*/  UIMAD UR7, UR5, UR25, URZ ;  /* 0x00000019050772a4 */ /* 0x000fe4000f8e02ff */
[----:B------:R-:W-:Y:S02]  /*14e0*/  USEL UR5, UR24, UR13, !UP1 ;  /* 0x0000000d18057287 */ /* 0x000fe4000c800000 */
[----:B------:R-:W-:Y:S02]  /*14f0*/  UIMAD UR12, UR6, UR25, URZ ;  /* 0x00000019060c72a4 */ /* 0x000fe4000f8e02ff */
[----:B------:R-:W-:-:S02]  /*1500*/  UISETP.GE.AND UP0, UPT, UR4, UR7, UPT ;  /* 0x000000070400728c */ /* 0x000fc4000bf06270 */
[----:B------:R-:W-:Y:S02]  /*1510*/  UIMAD.WIDE.U32 UR10, UR4, UR8, URZ ;  /* 0x00000008040a72a5 */ /* 0x000fe4000f8e00ff */
[----:B------:R-:W-:Y:S02]  /*1520*/  UISETP.GE.OR UP0, UPT, UR5, UR12, UP0 ;  /* 0x0000000c0500728c */ /* 0x000fe40008706670 */
[----:B------:R-:W-:Y:S02]  /*1530*/  UIMAD.WIDE.U32 UR12, UR5, UR8, URZ ;  /* 0x00000008050c72a5 */ /* 0x000fe4000f8e00ff */
[----:B------:R-:W-:Y:S01]  /*1540*/  UIADD3 UR10, UPT, UPT, -UR4, URZ, URZ ;  /* 0x000000ff040a7290 */ /* 0x000fe2000fffe1ff */
[----:B------:R-:W-:Y:S01]  /*1550*/  UMOV UR8, UR11 ;  /* 0x0000000b00087c82 */ /* 0x000fe20008000000 */
[----:B------:R-:W-:Y:S02]  /*1560*/  UIADD3 UR11, UPT, UPT, -UR5, URZ, URZ ;  /* 0x000000ff050b7290 */ /* 0x000fe4000fffe1ff */
[----:B------:R-:W-:-:S03]  /*1570*/  USHF.R.U32.HI UR8, URZ, UR9, UR8 ;  /* 0x00000009ff087299 */ /* 0x000fc60008011608 */
[----:B------:R-:W-:Y:S01]  /*1580*/  @!UP0 UMOV UR7, UR13 ;  /* 0x0000000d00078c82 */ /* 0x000fe20008000000 */
[----:B------:R-:W-:Y:S02]  /*1590*/  UIMAD UR20, UR14, UR10, UR20 ;  /* 0x0000000a0e1472a4 */ /* 0x000fe4000f8e0214 */
[----:B------:R-:W-:Y:S02]  /*15a0*/  USEL UR8, UR4, UR8, !UP2 ;  /* 0x0000000804087287 */ /* 0x000fe4000d000000 */
[----:B------:R-:W-:Y:S02]  /*15b0*/  @!UP0 USHF.R.U32.HI UR7, URZ, UR9, UR7 ;  /* 0x00000009ff078299 */ /* 0x000fe40008011607 */
[----:B------:R-:W-:Y:S02]  /*15c0*/  UIADD3 UR9, UPT, UPT, -UR8, URZ, URZ ;  /* 0x000000ff08097290 */ /* 0x000fe4000fffe1ff */
[----:B------:R-:W-:Y:S02]  /*15d0*/  @!UP0 USEL UR7, UR5, UR7, !UP2 ;  /* 0x0000000705078287 */ /* 0x000fe4000d000000 */
[----:B------:R-:W-:-:S02]  /*15e0*/  UIMAD UR9, UR25, UR9, UR4 ;  /* 0x00000009190972a4 */ /* 0x000fc4000f8e0204 */
[----:B------:R-:W-:Y:S02]  /*15f0*/  @!UP0 UIADD3 UR8, UPT, UPT, UR8, -UR7, URZ ;  /* 0x8000000708088290 */ /* 0x000fe4000fffe0ff */
[----:B------:R-:W-:Y:S02]  /*1600*/  @!UP0 UIMAD UR6, UR9, UR6, UR7 ;  /* 0x00000006090682a4 */ /* 0x000fe4000f8e0207 */
[----:B------:R-:W-:Y:S02]  /*1610*/  @!UP0 UIMAD UR4, UR8, UR25, UR5 ;  /* 0x00000019080482a4 */ /* 0x000fe4000f8e0205 */
[----:B------:R-:W-:Y:S02]  /*1620*/  UIMAD UR24, UR28, UR11, UR24 ;  /* 0x0000000b1c1872a4 */ /* 0x000fe4000f8e0218 */
[----:B------:R-:W-:Y:S01]  /*1630*/  UIMAD UR20, UR4, UR14, UR20 ;  /* 0x0000000e041472a4 */ /* 0x000fe2000f8e0214 */
[----:B------:R-:W-:Y:S02]  /*1640*/  @!UP0 UMOV UR5, UR6 ;  /* 0x0000000600058c82 */ /* 0x000fe40008000000 */
[----:B------:R-:W-:-:S12]  /*1650*/  UIMAD UR24, UR5, UR28, UR24 ;  /* 0x0000001c051872a4 */ /* 0x000fd8000f8e0218 */
.L_x_18:
[----:B------:R-:W-:-:S09]  /*1660*/  UISETP.NE.AND UP0, UPT, UR29, 0x1, UPT ;  /* 0x000000011d00788c */ /* 0x000fd2000bf05270 */
[----:B------:R-:W-:Y:S05]  /*1670*/  BRA.U UP0, `(.L_x_19) ;  /* 0x0000000100447547 */ /* 0x000fea000b800000 */
[----:B------:R-:W2:Y:S01]  /*1680*/  LDCU.128 UR8, c[0x0][0xb10] ;  /* 0x00016200ff0877ac */ /* 0x000ea20008000c00 */
[----:B------:R-:W3:Y:S01]  /*1690*/  LDCU UR12, c[0x0][0xb0c] ;  /* 0x00016180ff0c77ac */ /* 0x000ee20008000800 */
[----:B------:R-:W4:Y:S01]  /*16a0*/  LDCU UR13, c[0x0][0xb20] ;  /* 0x00016400ff0d77ac */ /* 0x000f220008000800 */
[----:B--2---:R-:W-:Y:S02]  /*16b0*/  UIMAD.WIDE.U32 UR6, UR24, UR8, URZ ;  /* 0x00000008180672a5 */ /* 0x004fe4000f8e00ff */
[----:B------:R-:W-:Y:S02]  /*16c0*/  UIMAD.WIDE.U32 UR4, UR20, UR11, URZ ;  /* 0x0000000b140472a5 */ /* 0x000fe4000f8e00ff */
[----:B---3--:R-:W-:Y:S02]  /*16d0*/  UISETP.NE.AND UP1, UPT, UR12, 0x1, UPT ;  /* 0x000000010c00788c */ /* 0x008fe4000bf25270 */
[----:B------:R-:W-:Y:S01]  /*16e0*/  UISETP.NE.AND UP0, UPT, UR10, 0x1, UPT ;  /* 0x000000010a00788c */ /* 0x000fe2000bf05270 */
[----:B------:R-:W-:-:S02]  /*16f0*/  UMOV UR6, UR7 ;  /* 0x0000000700067c82 */ /* 0x000fc40008000000 */
[----:B------:R-:W-:Y:S01]  /*1700*/  UMOV UR4, UR5 ;  /* 0x0000000500047c82 */ /* 0x000fe20008000000 */
[----:B------:R-:W-:Y:S02]  /*1710*/  USHF.R.U32.HI UR6, URZ, UR9, UR6 ;  /* 0x00000009ff067299 */ /* 0x000fe40008011606 */
[----:B----4-:R-:W-:Y:S02]  /*1720*/  USHF.R.U32.HI UR4, URZ, UR13, UR4 ;  /* 0x0000000dff047299 */ /* 0x010fe40008011604 */
[----:B------:R-:W-:Y:S02]  /*1730*/  USEL UR5, UR24, UR6, !UP1 ;  /* 0x0000000618057287 */ /* 0x000fe4000c800000 */
[----:B------:R-:W-:-:S04]  /*1740*/  USEL UR4, UR20, UR4, !UP0 ;  /* 0x0000000414047287 */ /* 0x000fc8000c000000 */
[----:B------:R-:W-:Y:S02]  /*1750*/  UIADD3 UR6, UPT, UPT, UR5, -UR4, URZ ;  /* 0x8000000405067290 */ /* 0x000fe4000fffe0ff */
[----:B------:R-:W-:Y:S02]  /*1760*/  UIADD3 UR4, UPT, UPT, -UR5, UR4, URZ ;  /* 0x0000000405047290 */ /* 0x000fe4000fffe1ff */
[----:B------:R-:W-:Y:S02]  /*1770*/  UIMAD UR20, UR6, UR10, UR20 ;  /* 0x0000000a061472a4 */ /* 0x000fe4000f8e0214 */
[----:B------:R-:W-:-:S12]  /*1780*/  UIMAD UR24, UR4, UR12, UR24 ;  /* 0x0000000c041872a4 */ /* 0x000fd8000f8e0218 */
.L_x_19:
[----:B------:R-:W-:Y:S05]  /*1790*/  BRA.U !UP6, `(.L_x_20) ;  /* 0x000000010e0c7547 */ /* 0x000fea000b800000 */
[----:B------:R-:W-:Y:S01]  /*17a0*/  UCGABAR_WAIT ;  /* 0x0000000000007dc7 */ /* 0x000fe20008000000 */
[----:B------:R-:W-:Y:S01]  /*17b0*/  CCTL.IVALL ;  /* 0x00000000ff00798f */ /* 0x000fe20002000000 */
[----:B------:R-:W-:Y:S05]  /*17c0*/  BRA `(.L_x_21) ;  /* 0x0000000000047947 */ /* 0x000fea0003800000 */
.L_x_20:
[----:B------:R-:W-:Y:S06]  /*17d0*/  BAR.SYNC.DEFER_BLOCKING 0x0 ;  /* 0x0000000000007b1d */ /* 0x000fec0000010000 */
.L_x_21:
[----:B------:R-:W-:Y:S05]  /*17e0*/  BRA.U UP3, `(.L_x_22) ;  /* 0x0000001103b87547 */ /* 0x000fea000b800000 */
[----:B------:R-:W2:Y:S01]  /*17f0*/  LDCU UR6, c[0x0][0x38c] ;  /* 0x00007180ff0677ac */ /* 0x000ea20008000800 */
[----:B------:R-:W-:Y:S01]  /*1800*/  PLOP3.LUT P1, PT, PT, PT, UP4, 0x80, 0x8 ;  /* 0x000000000008781c */ /* 0x000fe20003f2f048 */
[----:B------:R-:W-:Y:S01]  /*1810*/  IMAD.MOV.U32 R12, RZ, RZ, 0x1 ;  /* 0x00000001ff0c7424 */ /* 0x000fe200078e00ff */
[----:B------:R-:W-:Y:S02]  /*1820*/  ISETP.NE.AND P2, PT, R0, RZ, P3 ;  /* 0x000000ff0000720c */ /* 0x000fe40001f45270 */
[----:B------:R-:W-:Y:S02]  /*1830*/  CS2R R10, SRZ ;  /* 0x00000000000a7805 */ /* 0x000fe4000001ff00 */
[----:B------:R-:W-:Y:S01]  /*1840*/  PLOP3.LUT P1, PT, P1, PT, PT, 0x8, 0x80 ;  /* 0x000000000080781c */ /* 0x000fe20000f2e170 */
[----:B------:R-:W-:Y:S01]  /*1850*/  IMAD.MOV.U32 R9, RZ, RZ, RZ ;  /* 0x000000ffff097224 */ /* 0x000fe200078e00ff */
[----:B------:R-:W3:Y:S01]  /*1860*/  LDCU UR38, c[0x0][0x370] ;  /* 0x00006e00ff2677ac */ /* 0x000ee20008000800 */
[----:B------:R-:W-:Y:S01]  /*1870*/  IMAD.MOV.U32 R8, RZ, RZ, 0x1 ;  /* 0x00000001ff087424 */ /* 0x000fe200078e00ff */
[----:B------:R-:W4:Y:S01]  /*1880*/  LDCU.64 UR26, c[0x0][0x348] ;  /* 0x00006900ff1a77ac */ /* 0x000f220008000a00 */
[----:B------:R-:W-:Y:S01]  /*1890*/  ULEA.HI UR42, UR22, UR44, URZ, 0x1a ;  /* 0x0000002c162a7291 */ /* 0x000fe2000f8fd0ff */
[----:B------:R-:W1:Y:S01]  /*18a0*/  LDCU UR37, c[0x0][0x374] ;  /* 0x00006e80ff2577ac */ /* 0x000e620008000800 */
[----:B--2---:R-:W-:-:S02]  /*18b0*/  UIADD3 UR5, UPT, UPT, UR6, 0x3f, URZ ;  /* 0x0000003f06057890 */ /* 0x004fc4000fffe0ff */
[----:B------:R-:W-:Y:S02]  /*18c0*/  UIADD3 UR48, UPT, UPT, UR6, 0x7e, URZ ;  /* 0x0000007e06307890 */ /* 0x000fe4000fffe0ff */
[----:B------:R-:W-:Y:S01]  /*18d0*/  USHF.R.S32.HI UR4, URZ, 0x1f, UR5 ;  /* 0x0000001fff047899 */ /* 0x000fe20008011405 */
[----:B------:R-:W-:-:S03]  /*18e0*/  UMOV UR7, URZ ;  /* 0x000000ff00077c82 */ /* 0x000fc60008000000 */
[----:B------:R-:W-:Y:S02]  /*18f0*/  ULEA.HI UR4, UR4, UR5, URZ, 0x6 ;  /* 0x0000000504047291 */ /* 0x000fe4000f8f30ff */
[----:B------:R-:W-:Y:S02]  /*1900*/  UIADD3 UR5, UPT, UPT, UR6, -0x1, URZ ;  /* 0xffffffff06057890 */ /* 0x000fe4000fffe0ff */
[----:B------:R-:W-:Y:S02]  /*1910*/  USHF.R.S32.HI UR40, URZ, 0x6, UR4 ;  /* 0x00000006ff287899 */ /* 0x000fe40008011404 */
[----:B------:R-:W-:Y:S02]  /*1920*/  UISETP.GE.U32.AND UP1, UPT, UR5, -0x7f, UPT ;  /* 0xffffff810500788c */ /* 0x000fe4000bf26070 */
[----:B------:R-:W-:-:S04]  /*1930*/  UISETP.LT.U32.AND UP0, UPT, UR40, 0x3, UPT ;  /* 0x000000032800788c */ /* 0x000fc8000bf01070 */
[----:B------:R-:W-:Y:S02]  /*1940*/  USEL UR39, UR40, 0x3, UP0 ;  /* 0x0000000328277887 */ /* 0x000fe40008000000 */
[----:B------:R-:W-:Y:S02]  /*1950*/  UISETP.NE.AND UP0, UPT, UR23, URZ, UPT ;  /* 0x000000ff1700728c */ /* 0x000fe4000bf05270 */
[----:B------:R-:W-:Y:S02]  /*1960*/  UIADD3 UR4, UPT, UPT, UR39, -0x1, URZ ;  /* 0xffffffff27047890 */ /* 0x000fe4000fffe0ff */
[----:B------:R-:W-:Y:S02]  /*1970*/  @UP1 UIADD3 UR4, UPT, UPT, UR39, URZ, URZ ;  /* 0x000000ff27041290 */ /* 0x000fe4000fffe0ff */
[----:B------:R-:W-:Y:S02]  /*1980*/  USEL UR23, UR46, 0x2, UP0 ;  /* 0x000000022e177887 */ /* 0x000fe40008000000 */
[----:B------:R-:W-:-:S02]  /*1990*/  UIADD3 UR43, UPT, UPT, UR40, -UR39, URZ ;  /* 0x80000027282b7290 */ /* 0x000fc4000fffe0ff */
[----:B------:R-:W-:Y:S02]  /*19a0*/  UIADD3 UR25, UPT, UPT, UR4, 0x1, URZ ;  /* 0x0000000104197890 */ /* 0x000fe4000fffe0ff */
[----:B-1-34-:R-:W-:-:S12]  /*19b0*/  UIADD3 UR41, UPT, UPT, -UR4, URZ, URZ ;  /* 0x000000ff04297290 */ /* 0x01afd8000fffe1ff */
.L_x_42:
[----:B------:R-:W-:Y:S01]  /*19c0*/  UISETP.NE.AND UP0, UPT, UR47, URZ, UPT ;  /* 0x000000ff2f00728c */ /* 0x000fe2000bf05270 */
[----:B------:R-:W1:Y:S08]  /*19d0*/  S2UR UR47, SR_CgaCtaId ;  /* 0x00000000002f79c3 */ /* 0x000e700000008800 */
[----:B------:R-:W-:Y:S05]  /*19e0*/  BRA.U UP0, `(.L_x_23) ;  /* 0x0000000100347547 */ /* 0x000fea000b800000 */
[----:B------:R-:W2:Y:S01]  /*19f0*/  S2R R0, SR_CgaCtaId ;  /* 0x0000000000007919 */ /* 0x000ea20000008800 */
[----:B------:R-:W-:-:S04]  /*1a00*/  MOV R2, 0x400 ;  /* 0x0000040000027802 */ /* 0x000fc80000000f00 */
[----:B--2---:R-:W-:Y:S02]  /*1a10*/  LEA R0, R0, R2, 0x18 ;  /* 0x0000000200007211 */ /* 0x004fe400078ec0ff */
[----:B------:R-:W-:-:S03]  /*1a20*/  SHF.L.U32 R2, R8, 0x1f, RZ ;  /* 0x0000001f08027819 */ /* 0x000fc600000006ff */
[----:B------:R-:W-:-:S04]  /*1a30*/  IMAD R0, R9, 0x8, R0 ;  /* 0x0000000809007824 */ /* 0x000fc800078e0200 */
[----:B------:R-:W2:Y:S02]  /*1a40*/  SYNCS.PHASECHK.TRANS64.TRYWAIT P0, [R0+URZ+0xf0], R2 ;  /* 0x0000f002000075a7 */ /* 0x000ea400080011ff */
[----:B--2---:R-:W-:Y:S05]  /*1a50*/  @!P0 BRA `(.L_x_24) ;  /* 0x0000007000ac8947 */ /* 0x004fea0003800000 */
.L_x_148:
[----:B------:R-:W-:Y:S01]  /*1a60*/  VIADD R9, R9, 0x1 ;  /* 0x0000000109097836 */ /* 0x000fe20000000000 */
[----:B------:R2:W-:Y:S04]  /*1a70*/  SYNCS.ARRIVE.TRANS64.A1T0 RZ, [R0+URZ+0xe0], RZ ;  /* 0x0000e0ff00ff79a7 */ /* 0x0005e800081000ff */
[----:B------:R-:W-:-:S04]  /*1a80*/  ISETP.NE.AND P0, PT, R9, 0x2, PT ;  /* 0x000000020900780c */ /* 0x000fc80003f05270 */
[----:B------:R-:W-:Y:S02]  /*1a90*/  SEL R9, R9, RZ, P0 ;  /* 0x000000ff09097207 */ /* 0x000fe40000000000 */
[----:B--2---:R-:W-:-:S04]  /*1aa0*/  SEL R0, RZ, 0x1, P0 ;  /* 0x00000001ff007807 */ /* 0x004fc80000000000 */
[----:B------:R-:W-:-:S07]  /*1ab0*/  LOP3.LUT R8, R8, R0, RZ, 0x3c, !PT ;  /* 0x0000000008087212 */ /* 0x000fce00078e3cff */
.L_x_23:
[----:B------:R-:W-:Y:S01]  /*1ac0*/  UMOV UR6, 0x400 ;  /* 0x0000040000067882 */ /* 0x000fe20000000000 */
[----:B------:R-:W-:Y:S01]  /*1ad0*/  SHF.L.U32 R0, R12, 0x1f, RZ ;  /* 0x0000001f0c007819 */ /* 0x000fe200000006ff */
[----:B-1----:R-:W-:Y:S02]  /*1ae0*/  ULEA UR6, UR47, UR6, 0x18 ;  /* 0x000000062f067291 */ /* 0x002fe4000f8ec0ff */
[----:B------:R-:W-:Y:S02]  /*1af0*/  UISETP.GE.U32.AND UP0, UPT, UR48, 0x7f, UPT ;  /* 0x0000007f3000788c */ /* 0x000fe4000bf06070 */
[----:B------:R-:W-:Y:S02]  /*1b00*/  ULEA UR4, UR7, UR6, 0x3 ;  /* 0x0000000607047291 */ /* 0x000fe4000f8e18ff */
[----:B------:R-:W-:Y:S01]  /*1b10*/  ULEA UR11, UR20, UR44, 0x7 ;  /* 0x0000002c140b7291 */ /* 0x000fe2000f8e38ff */
[----:B------:R-:W-:-:S06]  /*1b20*/  UMOV UR13, URZ ;  /* 0x000000ff000d7c82 */ /* 0x000fcc0008000000 */
[----:B------:R1:W2:Y:S01]  /*1b30*/  SYNCS.PHASECHK.TRANS64.TRYWAIT P0, [UR4+0x18], R0 ;  /* 0x00001800ff0075a7 */ /* 0x0002a20008001104 */
[----:B------:R-:W-:-:S04]  /*1b40*/  ULEA.HI UR4, UR24, UR24, URZ, 0x1 ;  /* 0x0000001818047291 */ /* 0x000fc8000f8f08ff */
[----:B------:R-:W-:-:S04]  /*1b50*/  USHF.L.U32 UR4, UR4, 0x6, URZ ;  /* 0x0000000604047899 */ /* 0x000fc800080006ff */
[----:B------:R-:W-:-:S04]  /*1b60*/  ULOP3.LUT UR35, UR4, 0xffffff80, URZ, 0xc0, !UPT ;  /* 0xffffff8004237892 */ /* 0x000fc8000f8ec0ff */
[----:B------:R-:W-:Y:S01]  /*1b70*/  UIADD3 UR35, UPT, UPT, UR42, UR35, URZ ;  /* 0x000000232a237290 */ /* 0x000fe2000fffe0ff */
[----:B------:R-:W-:Y:S11]  /*1b80*/  BRA.U !UP0, `(.L_x_25) ;  /* 0x0000000108c47547 */ /* 0x000ff6000b800000 */
[----:B------:R-:W-:Y:S01]  /*1b90*/  UMOV UR16, UR41 ;  /* 0x0000002900107c82 */ /* 0x000fe20008000000 */
[----:B------:R-:W-:Y:S01]  /*1ba0*/  UMOV UR4, UR7 ;  /* 0x0000000700047c82 */ /* 0x000fe20008000000 */
[----:B------:R-:W-:-:S05]  /*1bb0*/  UMOV UR34, URZ ;  /* 0x000000ff00227c82 */ /* 0x000fca0008000000 */
.L_x_31:
[----:B------:R-:W-:Y:S01]  /*1bc0*/  ULEA UR33, UR4, UR6, 0x3 ;  /* 0x0000000604217291 */ /* 0x000fe2000f8e18ff */
[----:B------:R-:W-:Y:S01]  /*1bd0*/  @P3 MOV R2, 0x8000 ;  /* 0x0000800000023802 */ /* 0x000fe20000000f00 */
[----:B--234-:R-:W-:Y:S10]  /*1be0*/  @P0 BRA `(.L_x_26) ;  /* 0x00000000000c0947 */ /* 0x01cff40003800000 */
[----:B------:R-:W-:-:S04]  /*1bf0*/  SHF.L.U32 R3, R12, 0x1f, RZ ;  /* 0x0000001f0c037819 */ /* 0x000fc800000006ff */
[----:B------:R-:W2:Y:S02]  /*1c00*/  SYNCS.PHASECHK.TRANS64.TRYWAIT P0, [UR33+0x18], R3 ;  /* 0x00001803ff0075a7 */ /* 0x000ea40008001121 */
[----:B--2---:R-:W-:Y:S05]  /*1c10*/  @!P0 BRA `(.L_x_27) ;  /* 0x0000007000508947 */ /* 0x004fea0003800000 */
.L_x_26:
[----:B------:R2:W-:Y:S01]  /*1c20*/  @P3 SYNCS.ARRIVE.TRANS64 RZ, [UR33], R2 ;  /* 0x00000002ffff39a7 */ /* 0x0005e20008000021 */
[----:B------:R-:W-:Y:S02]  /*1c30*/  ULOP3.LUT UR5, UR23, 0x2, URZ, 0xfc, !UPT ;  /* 0x0000000217057892 */ /* 0x000fe4000f8efcff */
[----:B------:R-:W-:Y:S02]  /*1c40*/  UIADD3 UR16, UPT, UPT, UR16, 0x1, URZ ;  /* 0x0000000110107890 */ /* 0x000fe4000fffe0ff */
[----:B------:R-:W-:Y:S02]  /*1c50*/  UISETP.NE.AND UP0, UPT, UR5, 0x2, UPT ;  /* 0x000000020500788c */ /* 0x000fe4000bf05270 */
[----:B------:R-:W-:-:S07]  /*1c60*/  UISETP.NE.AND UP2, UPT, UR16, 0x1, UPT ;  /* 0x000000011000788c */ /* 0x000fce000bf45270 */
[----:B------:R-:W-:Y:S05]  /*1c70*/  BRA.U UP0, `(.L_x_28) ;  /* 0x0000000100047547 */ /* 0x000fea000b800000 */
[----:B------:R-:W-:Y:S05]  /*1c80*/  BPT.TRAP 0x1 ;  /* 0x000000040000795c */ /* 0x000fea0000300000 */
.L_x_28:
[----:B------:R-:W-:Y:S04]  /*1c90*/  BSSY.RECONVERGENT B0, `(.L_x_29) ;  /* 0x0000003000007945 */ /* 0x000fe80003800200 */
[----:B------:R-:W-:Y:S05]  /*1ca0*/  @!P2 BRA `(.L_x_30) ;  /* 0x000000000004a947 */ /* 0x000fea0003800000 */
[----:B------:R-:W-:Y:S05]  /*1cb0*/  BPT.TRAP 0x1 ;  /* 0x000000040000795c */ /* 0x000fea0000300000 */
.L_x_30:
[----:B------:R-:W-:Y:S05]  /*1cc0*/  BSYNC.RECONVERGENT B0 ;  /* 0x0000000000007941 */ /* 0x000fea0003800200 */
.L_x_29:
[----:B------:R-:W-:Y:S02]  /*1cd0*/  UIADD3 UR5, UPT, UPT, UR4, 0x1, URZ ;  /* 0x0000000104057890 */ /* 0x000fe4000fffe0ff */
[----:B------:R-:W-:Y:S02]  /*1ce0*/  UIADD3 UR14, UP1, UPT, UR26, 0x80, URZ ;  /* 0x000000801a0e7890 */ /* 0x000fe4000ff3e0ff */
[----:B------:R-:W-:Y:S02]  /*1cf0*/  UISETP.NE.AND UP0, UPT, UR5, 0x3, UPT ;  /* 0x000000030500788c */ /* 0x000fe4000bf05270 */
[----:B------:R-:W-:Y:S02]  /*1d00*/  ULOP3.LUT UR33, UR33, 0xfefffff8, URZ, 0xc0, !UPT ;  /* 0xfefffff821217892 */ /* 0x000fe4000f8ec0ff */
[----:B------:R-:W-:Y:S02]  /*1d10*/  USEL UR8, URZ, 0x1, UP0 ;  /* 0x00000001ff087887 */ /* 0x000fe40008000000 */
[----:B------:R-:W-:-:S02]  /*1d20*/  USEL UR7, UR5, URZ, UP0 ;  /* 0x000000ff05077287 */ /* 0x000fc40008000000 */
[----:B------:R-:W-:Y:S02]  /*1d30*/  UIADD3.X UR15, UPT, UPT, URZ, UR27, URZ, UP1, !UPT ;  /* 0x0000001bff0f7290 */ /* 0x000fe40008ffe4ff */
[----:B------:R-:W-:Y:S01]  /*1d40*/  ULEA UR5, UR7, UR6, 0x3 ;  /* 0x0000000607057291 */ /* 0x000fe2000f8e18ff */
[----:B------:R-:W-:Y:S01]  /*1d50*/  LOP3.LUT R12, R12, UR8, RZ, 0x3c, !PT ;  /* 0x000000080c0c7c12 */ /* 0x000fe2000f8e3cff */
[----:B------:R-:W-:Y:S02]  /*1d60*/  USHF.L.U32 UR8, UR4, 0xd, URZ ;  /* 0x0000000d04087899 */ /* 0x000fe400080006ff */
[----:B------:R-:W-:Y:S01]  /*1d70*/  UIADD3 UR4, UP0, UPT, UR26, 0x180, URZ ;  /* 0x000001801a047890 */ /* 0x000fe2000ff1e0ff */
[----:B-1----:R-:W-:Y:S01]  /*1d80*/  SHF.L.U32 R0, R12, 0x1f, RZ ;  /* 0x0000001f0c007819 */ /* 0x002fe200000006ff */
[----:B------:R-:W-:Y:S02]  /*1d90*/  ULEA UR32, UR22, UR8, 0x1 ;  /* 0x0000000816207291 */ /* 0x000fe4000f8e08ff */
[----:B------:R-:W-:Y:S01]  /*1da0*/  UPRMT UR13, URZ, 0x5410, UR21 ;  /* 0x00005410ff0d7896 */ /* 0x000fe20008000015 */
[----:B------:R3:W4:Y:S01]  /*1db0*/  SYNCS.PHASECHK.TRANS64.TRYWAIT P0, [UR5+0x18], R0 ;  /* 0x00001800ff0075a7 */ /* 0x0007220008001105 */
[----:B------:R-:W-:-:S02]  /*1dc0*/  UIADD3 UR32, UPT, UPT, UR6, 0x4300, UR32 ;  /* 0x0000430006207890 */ /* 0x000fc4000fffe020 */
[----:B------:R-:W-:Y:S02]  /*1dd0*/  UIADD3 UR8, UPT, UPT, UR6, 0xa300, UR8 ;  /* 0x0000a30006087890 */ /* 0x000fe4000fffe008 */
[----:B------:R-:W-:Y:S01]  /*1de0*/  UIADD3.X UR5, UPT, UPT, URZ, UR27, URZ, UP0, !UPT ;  /* 0x0000001bff057290 */ /* 0x000fe200087fe4ff */
[----:B------:R-:W-:Y:S01]  /*1df0*/  UMOV UR18, 0x0 ;  /* 0x0000000000127882 */ /* 0x000fe20000000000 */
[----:B------:R-:W-:Y:S01]  /*1e00*/  UMOV UR19, 0x10000000 ;  /* 0x1000000000137882 */ /* 0x000fe20000000000 */
[----:B------:R-:W-:Y:S01]  /*1e10*/  UMOV UR10, UR34 ;  /* 0x00000022000a7c82 */ /* 0x000fe20008000000 */
[----:B------:R-:W-:Y:S01]  /*1e20*/  UMOV UR12, UR36 ;  /* 0x00000024000c7c82 */ /* 0x000fe20008000000 */
[----:B------:R-:W-:Y:S01]  /*1e30*/  UMOV UR9, UR33 ;  /* 0x0000002100097c82 */ /* 0x000fe20008000000 */
[----:B------:R1:W-:Y:S03]  /*1e40*/  UTMALDG.3D.MULTICAST.2CTA [UR32], [UR14], UR13, desc[UR18] ;  /* 0x000012200e0073b4 */ /* 0x0003e6000821180d */
[----:B------:R2:W-:Y:S01]  /*1e50*/  UTMALDG.3D.2CTA [UR8], [UR4], desc[UR18] ;  /* 0x00001208040075b4 */ /* 0x0005e20008211000 */
[----:B-1----:R-:W-:Y:S01]  /*1e60*/  UIADD3 UR34, UPT, UPT, UR34, 0x40, URZ ;  /* 0x0000004022227890 */ /* 0x002fe2000fffe0ff */
[----:B------:R-:W-:Y:S01]  /*1e70*/  UMOV UR13, UR25 ;  /* 0x00000019000d7c82 */ /* 0x000fe20008000000 */
[----:B--2---:R-:W-:Y:S01]  /*1e80*/  UMOV UR4, UR7 ;  /* 0x0000000700047c82 */ /* 0x004fe20008000000 */
[----:B------:R-:W-:Y:S09]  /*1e90*/  BRA.U UP2, `(.L_x_31) ;  /* 0xfffffffd02487547 */ /* 0x000ff2000b83ffff */
.L_x_25:
[----:B------:R-:W-:Y:S01]  /*1ea0*/  ULEA UR4, UR7, UR6, 0x3 ;  /* 0x0000000607047291 */ /* 0x000fe2000f8e18ff */
[----:B-1-3--:R-:W-:Y:S01]  /*1eb0*/  SHF.L.U32 R0, R12, 0x1f, RZ ;  /* 0x0000001f0c007819 */ /* 0x00afe200000006ff */
[----:B------:R-:W-:Y:S01]  /*1ec0*/  @!P1 SYNCS.ARRIVE.TRANS64.A1T0 RZ, [UR6+0x78], RZ ;  /* 0x000078ffffff99a7 */ /* 0x000fe20008100006 */
[----:B------:R-:W-:-:S06]  /*1ed0*/  UISETP.GT.AND UP0, UPT, UR40, UR39, UPT ;  /* 0x000000272800728c */ /* 0x000fcc000bf04270 */
[----:B--2-4-:R1:W2:Y:S03]  /*1ee0*/  SYNCS.PHASECHK.TRANS64.TRYWAIT P0, [UR4+0x18], R0 ;  /* 0x00001800ff0075a7 */ /* 0x0142a60008001104 */
[----:B------:R-:W-:Y:S05]  /*1ef0*/  BRA.U !UP0, `(.L_x_32) ;  /* 0x0000000108c47547 */ /* 0x000fea000b800000 */
[----:B------:R-:W-:Y:S01]  /*1f00*/  UIADD3 UR24, UPT, UPT, UR43, UR13, URZ ;  /* 0x0000000d2b187290 */ /* 0x000fe2000fffe0ff */
[----:B------:R-:W-:-:S11]  /*1f10*/  UMOV UR4, UR7 ;  /* 0x0000000700047c82 */ /* 0x000fd60008000000 */
.L_x_38:
[----:B------:R-:W-:Y:S01]  /*1f20*/  ULEA UR17, UR4, UR6, 0x3 ;  /* 0x0000000604117291 */ /* 0x000fe2000f8e18ff */
[----:B--2---:R-:W-:Y:S01]  /*1f30*/  @P3 MOV R2, 0x8000 ;  /* 0x0000800000023802 */ /* 0x004fe20000000f00 */
[----:B--2-4-:R-:W-:Y:S10]  /*1f40*/  @P0 BRA `(.L_x_33) ;  /* 0x00000000000c0947 */ /* 0x014ff40003800000 */
[----:B------:R-:W-:-:S04]  /*1f50*/  SHF.L.U32 R3, R12, 0x1f, RZ ;  /* 0x0000001f0c037819 */ /* 0x000fc800000006ff */
[----:B------:R-:W2:Y:S02]  /*1f60*/  SYNCS.PHASECHK.TRANS64.TRYWAIT P0, [UR17+0x18], R3 ;  /* 0x00001803ff0075a7 */ /* 0x000ea40008001111 */
[----:B--2---:R-:W-:Y:S05]  /*1f70*/  @!P0 BRA `(.L_x_34) ;  /* 0x0000006c00908947 */ /* 0x004fea0003800000 */
.L_x_33:
[----:B------:R2:W-:Y:S01]  /*1f80*/  @P3 SYNCS.ARRIVE.TRANS64 RZ, [UR17], R2 ;  /* 0x00000002ffff39a7 */ /* 0x0005e20008000011 */
[----:B------:R-:W-:-:S04]  /*1f90*/  ULOP3.LUT UR5, UR23, 0x2, URZ, 0xfc, !UPT ;  /* 0x0000000217057892 */ /* 0x000fc8000f8efcff */
[----:B------:R-:W-:-:S09]  /*1fa0*/  UISETP.NE.AND UP0, UPT, UR5, 0x2, UPT ;  /* 0x000000020500788c */ /* 0x000fd2000bf05270 */
[----:B------:R-:W-:Y:S05]  /*1fb0*/  BRA.U UP0, `(.L_x_35) ;  /* 0x0000000100047547 */ /* 0x000fea000b800000 */
[----:B------:R-:W-:Y:S05]  /*1fc0*/  BPT.TRAP 0x1 ;  /* 0x000000040000795c */ /* 0x000fea0000300000 */
.L_x_35:
[----:B------:R-:W-:Y:S04]  /*1fd0*/  BSSY.RECONVERGENT B0, `(.L_x_36) ;  /* 0x0000003000007945 */ /* 0x000fe80003800200 */
[----:B------:R-:W-:Y:S05]  /*1fe0*/  @!P2 BRA `(.L_x_37) ;  /* 0x000000000004a947 */ /* 0x000fea0003800000 */
[----:B------:R-:W-:Y:S05]  /*1ff0*/  BPT.TRAP 0x1 ;  /* 0x000000040000795c */ /* 0x000fea0000300000 */
.L_x_37:
[----:B------:R-:W-:Y:S05]  /*2000*/  BSYNC.RECONVERGENT B0 ;  /* 0x0000000000007941 */ /* 0x000fea0003800200 */
.L_x_36:
[----:B------:R-:W-:Y:S02]  /*2010*/  UIADD3 UR5, UPT, UPT, UR4, 0x1, URZ ;  /* 0x0000000104057890 */ /* 0x000fe4000fffe0ff */
[----:B------:R-:W-:Y:S02]  /*2020*/  USHF.L.U32 UR18, UR13, 0x6, URZ ;  /* 0x000000060d127899 */ /* 0x000fe400080006ff */
[----:B------:R-:W-:Y:S02]  /*2030*/  UISETP.NE.AND UP0, UPT, UR5, 0x3, UPT ;  /* 0x000000030500788c */ /* 0x000fe4000bf05270 */
[----:B------:R-:W-:Y:S02]  /*2040*/  ULOP3.LUT UR17, UR17, 0xfefffff8, URZ, 0xc0, !UPT ;  /* 0xfefffff811117892 */ /* 0x000fe4000f8ec0ff */
[----:B------:R-:W-:Y:S02]  /*2050*/  USEL UR8, URZ, 0x1, UP0 ;  /* 0x00000001ff087887 */ /* 0x000fe40008000000 */
[----:B------:R-:W-:-:S02]  /*2060*/  USEL UR7, UR5, URZ, UP0 ;  /* 0x000000ff05077287 */ /* 0x000fc40008000000 */
[----:B------:R-:W-:Y:S02]  /*2070*/  UIADD3 UR14, UP0, UPT, UR26, 0x180, URZ ;  /* 0x000001801a0e7890 */ /* 0x000fe4000ff1e0ff */
        /* <DEDUP_REMOVED lines=9> */
[----:B------:R-:W-:Y:S02]  /*2110*/  UIADD3.X UR5, UPT, UPT, URZ, UR27, URZ, UP1, !UPT ;  /* 0x0000001bff057290 */ /* 0x000fe40008ffe4ff */
[----:B------:R-:W-:Y:S02]  /*2120*/  UIADD3 UR8, UPT, UPT, UR6, 0xa300, UR8 ;  /* 0x0000a30006087890 */ /* 0x000fe4000fffe008 */
[----:B------:R-:W-:Y:S01]  /*2130*/  UIADD3.X UR15, UPT, UPT, URZ, UR27, URZ, UP0, !UPT ;  /* 0x0000001bff0f7290 */ /* 0x000fe200087fe4ff */
[----:B------:R-:W-:Y:S01]  /*2140*/  UMOV UR28, 0x0 ;  /* 0x00000000001c7882 */ /* 0x000fe20000000000 */
[----:B------:R-:W-:Y:S01]  /*2150*/  UMOV UR29, 0x10000000 ;  /* 0x10000000001d7882 */ /* 0x000fe20000000000 */
[----:B------:R-:W-:Y:S01]  /*2160*/  UMOV UR19, UR35 ;  /* 0x0000002300137c82 */ /* 0x000fe20008000000 */
[----:B------:R-:W-:Y:S01]  /*2170*/  UMOV UR20, UR36 ;  /* 0x0000002400147c82 */ /* 0x000fe20008000000 */
[----:B------:R-:W-:Y:S01]  /*2180*/  UMOV UR12, UR36 ;  /* 0x00000024000c7c82 */ /* 0x000fe20008000000 */
[----:B------:R1:W-:Y:S01]  /*2190*/  UTMALDG.3D.MULTICAST.2CTA [UR16], [UR4], UR10, desc[UR28] ;  /* 0x00001c10040073b4 */ /* 0x0003e2000821180a */
[----:B------:R-:W-:Y:S01]  /*21a0*/  UMOV UR9, UR17 ;  /* 0x0000001100097c82 */ /* 0x000fe20008000000 */
[----:B------:R-:W-:-:S04]  /*21b0*/  UIADD3 UR13, UPT, UPT, UR13, 0x1, URZ ;  /* 0x000000010d0d7890 */ /* 0x000fc8000fffe0ff */
[----:B------:R-:W-:Y:S01]  /*21c0*/  UISETP.NE.AND UP0, UPT, UR13, UR24, UPT ;  /* 0x000000180d00728c */ /* 0x000fe2000bf05270 */
[----:B-1----:R-:W-:Y:S01]  /*21d0*/  UMOV UR10, UR18 ;  /* 0x00000012000a7c82 */ /* 0x002fe20008000000 */
[----:B------:R-:W-:Y:S01]  /*21e0*/  UMOV UR4, UR7 ;  /* 0x0000000700047c82 */ /* 0x000fe20008000000 */
[----:B------:R3:W-:Y:S06]  /*21f0*/  UTMALDG.3D.2CTA [UR8], [UR14], desc[UR28] ;  /* 0x00001c080e0075b4 */ /* 0x0007ec0008211000 */
[----:B---3--:R-:W-:Y:S05]  /*2200*/  BRA.U UP0, `(.L_x_38) ;  /* 0xfffffffd00447547 */ /* 0x008fea000b83ffff */
.L_x_32:
[C---:B------:R-:W-:Y:S01]  /*2210*/  LEA R3, R11.reuse, UR6, 0x3 ;  /* 0x000000060b037c11 */ /* 0x040fe2000f8e18ff */
[----:B------:R-:W-:Y:S01]  /*2220*/  NOP ;  /* 0x0000000000007918 */ /* 0x000fe20000000000 */
[----:B-1----:R-:W-:Y:S02]  /*2230*/  SHF.L.U32 R0, R10, 0x1f, RZ ;  /* 0x0000001f0a007819 */ /* 0x002fe400000006ff */
[----:B------:R-:W-:Y:S02]  /*2240*/  LEA R4, R11, UR6, 0x4 ;  /* 0x000000060b047c11 */ /* 0x000fe4000f8e20ff */
[----:B--2-4-:R-:W1:Y:S02]  /*2250*/  SYNCS.PHASECHK.TRANS64.TRYWAIT P0, [R3+URZ+0x80], R0 ;  /* 0x00008000030075a7 */ /* 0x014e6400080011ff */
[----:B-1----:R-:W-:Y:S05]  /*2260*/  @!P0 BRA `(.L_x_39) ;  /* 0x0000006800ec8947 */ /* 0x002fea0003800000 */
.L_x_151:
[----:B------:R-:W2:Y:S01]  /*2270*/  LDS.128 R4, [R4+0x110] ;  /* 0x0001100004047984 */ /* 0x000ea20000000c00 */
[----:B------:R-:W-:Y:S01]  /*2280*/  UISETP.GE.AND UP0, UPT, UR45, 0x1, UPT ;  /* 0x000000012d00788c */ /* 0x000fe2000bf06270 */
[----:B------:R-:W-:Y:S01]  /*2290*/  @!PT LDS RZ, [RZ] ;  /* 0x00000000fffff984 */ /* 0x000fe20000000800 */
[----:B------:R-:W-:Y:S01]  /*22a0*/  @!PT LDS RZ, [RZ] ;  /* 0x00000000fffff984 */ /* 0x000fe20000000800 */
[----:B------:R-:W-:Y:S01]  /*22b0*/  @!PT LDS RZ, [RZ] ;  /* 0x00000000fffff984 */ /* 0x000fe20000000800 */
[----:B------:R-:W-:Y:S01]  /*22c0*/  @!PT LDS RZ, [RZ] ;  /* 0x00000000fffff984 */ /* 0x000fe20000000800 */
[----:B------:R3:W-:Y:S06]  /*22d0*/  MEMBAR.ALL.CTA ;  /* 0x0000000000007992 */ /* 0x0007ec0000008000 */
[----:B---3--:R-:W3:Y:S01]  /*22e0*/  FENCE.VIEW.ASYNC.S ;  /* 0x00000000000073c6 */ /* 0x008ee20000000000 */
[----:B--2---:R-:W-:-:S13]  /*22f0*/  LOP3.LUT P0, RZ, R6, 0x1, RZ, 0xc0, !PT ;  /* 0x0000000106ff7812 */ /* 0x004fda000780c0ff */
[----:B---3--:R-:W-:Y:S01]  /*2300*/  VOTEU.ANY UP1, P0 ;  /* 0x0000000000ff7886 */ /* 0x008fe20000020100 */
[----:B------:R-:W-:-:S13]  /*2310*/  PLOP3.LUT P0, PT, PT, PT, UP1, 0x80, 0x8 ;  /* 0x000000000008781c */ /* 0x000fda0003f0f018 */
[----:B-1----:R-:W-:Y:S02]  /*2320*/  @P0 LOP3.LUT R0, R5, 0xffff, RZ, 0xc0, !PT ;  /* 0x0000ffff05000812 */ /* 0x002fe400078ec0ff */
[----:B------:R-:W-:Y:S02]  /*2330*/  @P0 MOV R2, R4 ;  /* 0x0000000400020202 */ /* 0x000fe40000000f00 */
[----:B------:R-:W-:Y:S01]  /*2340*/  @P0 R2UR UR5, R0 ;  /* 0x00000000000502ca */ /* 0x000fe200000e0000 */
[----:B------:R-:W-:Y:S01]  /*2350*/  VIADD R0, R3, 0x90 ;  /* 0x0000009003007836 */ /* 0x000fe20000000000 */
[----:B------:R-:W-:Y:S02]  /*2360*/  @P0 SHF.R.U32.HI R4, RZ, 0x10, R5 ;  /* 0x00000010ff040819 */ /* 0x000fe40000011605 */
[----:B------:R-:W-:Y:S02]  /*2370*/  @P0 R2UR UR8, R2 ;  /* 0x00000000020802ca */ /* 0x000fe400000e0000 */
[----:B------:R-:W-:-:S02]  /*2380*/  PRMT R0, RZ, 0x654, R0 ;  /* 0x00000654ff007816 */ /* 0x000fc40000000000 */
[----:B------:R-:W-:Y:S02]  /*2390*/  @P0 R2UR UR4, R4 ;  /* 0x00000000040402ca */ /* 0x000fe400000e0000 */
[----:B------:R1:W-:Y:S03]  /*23a0*/  SYNCS.ARRIVE.TRANS64.RED.A1T0 RZ, [R0+URZ], RZ ;  /* 0x000000ff00ff79a7 */ /* 0x0003e600081004ff */
[----:B------:R-:W-:-:S04]  /*23b0*/  @UP1 UMOV UR30, UR5 ;  /* 0x00000005001e1c82 */ /* 0x000fc80008000000 */
[----:B------:R-:W-:-:S04]  /*23c0*/  @UP1 UMOV UR31, UR8 ;  /* 0x00000008001f1c82 */ /* 0x000fc80008000000 */
[----:B------:R-:W-:Y:S01]  /*23d0*/  @UP1 UMOV UR36, UR4 ;  /* 0x0000000400241c82 */ /* 0x000fe20008000000 */
[----:B------:R-:W-:Y:S05]  /*23e0*/  BRA.U !UP0, `(.L_x_40) ;  /* 0x0000000108d47547 */ /* 0x000fea000b800000 */
[----:B------:R-:W2:Y:S01]  /*23f0*/  LDCU.128 UR12, c[0x0][0xb10] ;  /* 0x00016200ff0c77ac */ /* 0x000ea20008000c00 */
[----:B------:R-:W3:Y:S01]  /*2400*/  LDCU UR24, c[0x0][0xb20] ;  /* 0x00016400ff1877ac */ /* 0x000ee20008000800 */
[----:B------:R-:W4:Y:S01]  /*2410*/  LDCU UR20, c[0x0][0xb0c] ;  /* 0x00016180ff1477ac */ /* 0x000f220008000800 */
[----:B------:R-:W1:Y:S01]  /*2420*/  LDCU.64 UR10, c[0x0][0xb28] ;  /* 0x00016500ff0a77ac */ /* 0x000e620008000a00 */
[----:B------:R-:W-:Y:S02]  /*2430*/  UISETP.NE.AND UP3, UPT, UR45, 0x1, UPT ;  /* 0x000000012d00788c */ /* 0x000fe4000bf65270 */
[----:B--2---:R-:W-:Y:S02]  /*2440*/  UIMAD.WIDE.U32 UR8, UR37, UR15, URZ ;  /* 0x0000000f250872a5 */ /* 0x004fe4000f8e00ff */
[----:B------:R-:W-:Y:S02]  /*2450*/  UIMAD.WIDE.U32 UR4, UR38, UR12, URZ ;  /* 0x0000000c260472a5 */ /* 0x000fe4000f8e00ff */
[----:B------:R-:W-:-:S02]  /*2460*/  UISETP.NE.AND UP0, UPT, UR14, 0x1, UPT ;  /* 0x000000010e00788c */ /* 0x000fc4000bf05270 */
[----:B------:R-:W-:Y:S01]  /*2470*/  UIMAD.WIDE.U32 UR28, UR30, UR15, URZ ;  /* 0x0000000f1e1c72a5 */ /* 0x000fe2000f8e00ff */
[----:B------:R-:W-:Y:S02]  /*2480*/  UMOV UR8, UR9 ;  /* 0x0000000900087c82 */ /* 0x000fe40008000000 */
[----:B------:R-:W-:Y:S01]  /*2490*/  UMOV UR4, UR5 ;  /* 0x0000000500047c82 */ /* 0x000fe20008000000 */
[----:B---3--:R-:W-:Y:S02]  /*24a0*/  USHF.R.U32.HI UR8, URZ, UR24, UR8 ;  /* 0x00000018ff087299 */ /* 0x008fe40008011608 */
[----:B----4-:R-:W-:Y:S02]  /*24b0*/  UISETP.NE.AND UP2, UPT, UR20, 0x1, UPT ;  /* 0x000000011400788c */ /* 0x010fe4000bf45270 */
[----:B------:R-:W-:Y:S02]  /*24c0*/  USHF.R.U32.HI UR4, URZ, UR13, UR4 ;  /* 0x0000000dff047299 */ /* 0x000fe40008011604 */
[----:B------:R-:W-:-:S02]  /*24d0*/  USEL UR5, UR37, UR8, !UP0 ;  /* 0x0000000825057287 */ /* 0x000fc4000c000000 */
[----:B------:R-:W-:Y:S02]  /*24e0*/  USEL UR8, UR38, UR4, !UP2 ;  /* 0x0000000426087287 */ /* 0x000fe4000d000000 */
[----:B-1----:R-:W-:Y:S01]  /*24f0*/  UIMAD.WIDE.U32 UR16, UR5, UR10, URZ ;  /* 0x0000000a051072a5 */ /* 0x002fe2000f8e00ff */
[----:B------:R-:W-:Y:S01]  /*2500*/  UMOV UR4, UR29 ;  /* 0x0000001d00047c82 */ /* 0x000fe20008000000 */
[----:B------:R-:W-:Y:S02]  /*2510*/  UIMAD.WIDE.U32 UR18, UR31, UR12, URZ ;  /* 0x0000000c1f1272a5 */ /* 0x000fe4000f8e00ff */
[----:B------:R-:W-:-:S03]  /*2520*/  UIMAD.WIDE.U32 UR28, UR8, UR10, URZ ;  /* 0x0000000a081c72a5 */ /* 0x000fc6000f8e00ff */
[----:B------:R-:W-:Y:S01]  /*2530*/  UMOV UR16, UR17 ;  /* 0x0000001100107c82 */ /* 0x000fe20008000000 */
[----:B------:R-:W-:Y:S02]  /*2540*/  USHF.R.U32.HI UR4, URZ, UR24, UR4 ;  /* 0x00000018ff047299 */ /* 0x000fe40008011604 */
[----:B------:R-:W-:Y:S01]  /*2550*/  @UP3 USHF.R.U32.HI UR5, URZ, UR11, UR16 ;  /* 0x0000000bff053299 */ /* 0x000fe20008011610 */
[----:B------:R-:W-:Y:S01]  /*2560*/  UMOV UR18, UR19 ;  /* 0x0000001300127c82 */ /* 0x000fe20008000000 */
[----:B------:R-:W-:Y:S01]  /*2570*/  UMOV UR28, UR29 ;  /* 0x0000001d001c7c82 */ /* 0x000fe20008000000 */
[----:B------:R-:W-:Y:S02]  /*2580*/  USHF.R.U32.HI UR13, URZ, UR13, UR18 ;  /* 0x0000000dff0d7299 */ /* 0x000fe40008011612 */
[----:B------:R-:W-:Y:S02]  /*2590*/  USEL UR4, UR30, UR4, !UP0 ;  /* 0x000000041e047287 */ /* 0x000fe4000c000000 */
[----:B------:R-:W-:-:S02]  /*25a0*/  @UP3 USHF.R.U32.HI UR8, URZ, UR11, UR28 ;  /* 0x0000000bff083299 */ /* 0x000fc4000801161c */
[----:B------:R-:W-:Y:S02]  /*25b0*/  UIMAD UR9, UR45, UR5, URZ ;  /* 0x000000052d0972a4 */ /* 0x000fe4000f8e02ff */
[----:B------:R-:W-:Y:S02]  /*25c0*/  USEL UR5, UR31, UR13, !UP2 ;  /* 0x0000000d1f057287 */ /* 0x000fe4000d000000 */
[----:B------:R-:W-:Y:S02]  /*25d0*/  UIMAD UR12, UR45, UR8, URZ ;  /* 0x000000082d0c72a4 */ /* 0x000fe4000f8e02ff */
[----:B------:R-:W-:Y:S02]  /*25e0*/  UISETP.GE.AND UP0, UPT, UR4, UR9, UPT ;  /* 0x000000090400728c */ /* 0x000fe4000bf06270 */
[----:B------:R-:W-:Y:S02]  /*25f0*/  UIMAD.WIDE.U32 UR16, UR4, UR10, URZ ;  /* 0x0000000a041072a5 */ /* 0x000fe4000f8e00ff */
[----:B------:R-:W-:-:S02]  /*2600*/  UISETP.GE.OR UP0, UPT, UR5, UR12, UP0 ;  /* 0x0000000c0500728c */ /* 0x000fc40008706670 */
        /* <DEDUP_REMOVED lines=19> */
.L_x_40:
[----:B------:R-:W2:Y:S02]  /*2740*/  LDCU UR4, c[0x0][0xb30] ;  /* 0x00016600ff0477ac */ /* 0x000ea40008000800 */
[----:B--2---:R-:W-:-:S09]  /*2750*/  UISETP.NE.AND UP0, UPT, UR4, 0x1, UPT ;  /* 0x000000010400788c */ /* 0x004fd2000bf05270 */
        /* <DEDUP_REMOVED lines=18> */
.L_x_41:
[----:B------:R-:W-:Y:S01]  /*2880*/  VIADD R11, R11, 0x1 ;  /* 0x000000010b0b7836 */ /* 0x000fe20000000000 */
[----:B------:R-:W-:Y:S01]  /*2890*/  R2UR UR4, R52 ;  /* 0x00000000340472ca */ /* 0x000fe200000e0000 */
[----:B------:R-:W-:Y:S01]  /*28a0*/  UIADD3 UR20, UPT, UPT, UR30, UR63, URZ ;  /* 0x0000003f1e147290 */ /* 0x000fe2000fffe0ff */
[----:B------:R-:W-:Y:S02]  /*28b0*/  PLOP3.LUT P1, PT, PT, PT, PT, 0x80, 0x8 ;  /* 0x000000000008781c */ /* 0x000fe40003f2f070 */
[----:B------:R-:W-:-:S04]  /*28c0*/  ISETP.NE.AND P0, PT, R11, 0x2, PT ;  /* 0x000000020b00780c */ /* 0x000fc80003f05270 */
[----:B-1----:R-:W-:Y:S02]  /*28d0*/  SEL R0, RZ, 0x1, P0 ;  /* 0x00000001ff007807 */ /* 0x002fe40000000000 */
[----:B------:R-:W-:Y:S02]  /*28e0*/  SEL R11, R11, RZ, P0 ;  /* 0x000000ff0b0b7207 */ /* 0x000fe40000000000 */
[----:B------:R-:W-:Y:S01]  /*28f0*/  LOP3.LUT R10, R10, R0, RZ, 0x3c, !PT ;  /* 0x000000000a0a7212 */ /* 0x000fe200078e3cff */
[----:B------:R-:W-:Y:S01]  /*2900*/  UIADD3 UR24, UPT, UPT, UR31, UR4, URZ ;  /* 0x000000041f187290 */ /* 0x000fe2000fffe0ff */
[----:B------:R-:W-:Y:S11]  /*2910*/  BRA.U UP1, `(.L_x_42) ;  /* 0xfffffff101287547 */ /* 0x000ff6000b83ffff */
[----:B------:R-:W-:Y:S01]  /*2920*/  UIADD3 UR6, UPT, UPT, UR6, 0x18, URZ ;  /* 0x0000001806067890 */ /* 0x000fe2000fffe0ff */
[----:B------:R-:W-:-:S03]  /*2930*/  SHF.L.U32 R2, R12, 0x1f, RZ ;  /* 0x0000001f0c027819 */ /* 0x000fc600000006ff */
[----:B------:R-:W-:-:S09]  /*2940*/  ULEA UR4, UR7, UR6, 0x3 ;  /* 0x0000000607047291 */ /* 0x000fd2000f8e18ff */
[----:B------:R-:W1:Y:S02]  /*2950*/  SYNCS.PHASECHK.TRANS64.TRYWAIT P0, [UR4], R2 ;  /* 0x00000002ff0075a7 */ /* 0x000e640008001104 */
[----:B-1----:R-:W-:Y:S05]  /*2960*/  @!P0 BRA `(.L_x_43) ;  /* 0x0000006400408947 */ /* 0x002fea0003800000 */
.L_x_153:
[----:B------:R-:W-:-:S04]  /*2970*/  UIADD3 UR4, UPT, UPT, UR7, 0x1, URZ ;  /* 0x0000000107047890 */ /* 0x000fc8000fffe0ff */
[----:B------:R-:W-:-:S04]  /*2980*/  UISETP.NE.AND UP0, UPT, UR4, 0x3, UPT ;  /* 0x000000030400788c */ /* 0x000fc8000bf05270 */
[----:B------:R-:W-:Y:S02]  /*2990*/  USEL UR7, URZ, 0x1, UP0 ;  /* 0x00000001ff077887 */ /* 0x000fe40008000000 */
[----:B------:R-:W-:-:S04]  /*29a0*/  USEL UR4, UR4, URZ, UP0 ;  /* 0x000000ff04047287 */ /* 0x000fc80008000000 */
[----:B------:R-:W-:Y:S01]  /*29b0*/  ULEA UR5, UR4, UR6, 0x3 ;  /* 0x0000000604057291 */ /* 0x000fe2000f8e18ff */
[----:B------:R-:W-:-:S04]  /*29c0*/  LOP3.LUT R12, R12, UR7, RZ, 0x3c, !PT ;  /* 0x000000070c0c7c12 */ /* 0x000fc8000f8e3cff */
[----:B-1----:R-:W-:-:S04]  /*29d0*/  SHF.L.U32 R2, R12, 0x1f, RZ ;  /* 0x0000001f0c027819 */ /* 0x002fc800000006ff */
[----:B------:R-:W1:Y:S02]  /*29e0*/  SYNCS.PHASECHK.TRANS64.TRYWAIT P0, [UR5], R2 ;  /* 0x00000002ff0075a7 */ /* 0x000e640008001105 */
[----:B-1----:R-:W-:Y:S05]  /*29f0*/  @!P0 BRA `(.L_x_44) ;  /* 0x0000006400348947 */ /* 0x002fea0003800000 */
.L_x_155:
[----:B------:R-:W-:-:S04]  /*2a00*/  UIADD3 UR4, UPT, UPT, UR4, 0x1, URZ ;  /* 0x0000000104047890 */ /* 0x000fc8000fffe0ff */
[----:B------:R-:W-:-:S04]  /*2a10*/  UISETP.NE.AND UP0, UPT, UR4, 0x3, UPT ;  /* 0x000000030400788c */ /* 0x000fc8000bf05270 */
[----:B------:R-:W-:Y:S02]  /*2a20*/  USEL UR5, URZ, 0x1, UP0 ;  /* 0x00000001ff057887 */ /* 0x000fe40008000000 */
[----:B------:R-:W-:-:S04]  /*2a30*/  USEL UR4, UR4, URZ, UP0 ;  /* 0x000000ff04047287 */ /* 0x000fc80008000000 */
[----:B------:R-:W-:Y:S01]  /*2a40*/  ULEA UR4, UR4, UR6, 0x3 ;  /* 0x0000000604047291 */ /* 0x000fe2000f8e18ff */
[----:B-1----:R-:W-:-:S04]  /*2a50*/  LOP3.LUT R2, R12, UR5, RZ, 0x3c, !PT ;  /* 0x000000050c027c12 */ /* 0x002fc8000f8e3cff */
[----:B------:R-:W-:Y:S01]  /*2a60*/  SHF.L.U32 R2, R2, 0x1f, RZ ;  /* 0x0000001f02027819 */ /* 0x000fe200000006ff */
[----:B------:R-:W-:-:S07]  /*2a70*/  IMAD.U32 R0, RZ, RZ, UR4 ;  /* 0x00000004ff007e24 */ /* 0x000fce000f8e00ff */
.L_x_45:
[----:B-1----:R1:W2:Y:S02]  /*2a80*/  SYNCS.PHASECHK.TRANS64.TRYWAIT P0, [R0+URZ], R2 ;  /* 0x00000002000075a7 */ /* 0x0022a400080011ff */
[----:B--2---:R-:W-:Y:S05]  /*2a90*/  @!P0 NANOSLEEP.SYNCS 0x989680 ;  /* 0x009896800000895d */ /* 0x004fea0003900000 */
[----:B------:R-:W2:Y:S02]  /*2aa0*/  @!P0 SYNCS.PHASECHK.TRANS64 P0, [R0+URZ], R2 ;  /* 0x00000002000085a7 */ /* 0x000ea400080010ff */
[----:B--2---:R-:W-:Y:S05]  /*2ab0*/  @P0 EXIT ;  /* 0x000000000000094d */ /* 0x004fea0003800000 */
[----:B------:R-:W-:Y:S05]  /*2ac0*/  BRA `(.L_x_45) ;  /* 0xfffffffc00ec7947 */ /* 0x000fea000383ffff */
.L_x_22:
[----:B------:R-:W-:-:S04]  /*2ad0*/  UISETP.NE.AND UP0, UPT, UR47, URZ, UPT ;  /* 0x000000ff2f00728c */ /* 0x000fc8000bf05270 */
[----:B------:R-:W-:-:S09]  /*2ae0*/  UISETP.NE.OR UP0, UPT, UR23, 0x1, UP0 ;  /* 0x000000011700788c */ /* 0x000fd20008705670 */
[----:B------:R-:W-:Y:S05]  /*2af0*/  BRA.U UP0, `(.L_x_46) ;  /* 0x0000000500487547 */ /* 0x000fea000b800000 */
[----:B------:R-:W-:Y:S01]  /*2b00*/  ISETP.GE.U32.AND P2, PT, R0, 0x8, PT ;  /* 0x000000080000780c */ /* 0x000fe20003f46070 */
[----:B------:R-:W-:Y:S01]  /*2b10*/  IMAD.MOV.U32 R12, RZ, RZ, 0x1 ;  /* 0x00000001ff0c7424 */ /* 0x000fe200078e00ff */
[----:B------:R-:W-:Y:S02]  /*2b20*/  CS2R R10, SRZ ;  /* 0x00000000000a7805 */ /* 0x000fe4000001ff00 */
[----:B------:R-:W-:Y:S01]  /*2b30*/  CS2R R8, SRZ ;  /* 0x0000000000087805 */ /* 0x000fe2000001ff00 */
[----:B------:R-:W-:Y:S01]  /*2b40*/  UMOV UR6, 0x400 ;  /* 0x0000040000067882 */ /* 0x000fe20000000000 */
[----:B------:R-:W-:Y:S01]  /*2b50*/  UMOV UR5, URZ ;  /* 0x000000ff00057c82 */ /* 0x000fe20008000000 */
[----:B------:R-:W-:-:S12]  /*2b60*/  ULEA UR6, UR47, UR6, 0x18 ;  /* 0x000000062f067291 */ /* 0x000fd8000f8ec0ff */
.L_x_50:
[----:B------:R-:W-:Y:S02]  /*2b70*/  LEA R2, R8, UR6, 0x3 ;  /* 0x0000000608027c11 */ /* 0x000fe4000f8e18ff */
[----:B------:R-:W-:-:S03]  /*2b80*/  SHF.L.U32 R4, R9, 0x1f, RZ ;  /* 0x0000001f09047819 */ /* 0x000fc600000006ff */
[----:B------:R-:W-:Y:S01]  /*2b90*/  VIADD R5, R2, 0xf0 ;  /* 0x000000f002057836 */ /* 0x000fe20000000000 */
[----:B------:R-:W2:Y:S02]  /*2ba0*/  SYNCS.PHASECHK.TRANS64.TRYWAIT P0, [R2+URZ+0xe0], R4 ;  /* 0x0000e004020075a7 */ /* 0x000ea400080011ff */
[----:B--2---:R-:W-:Y:S05]  /*2bb0*/  @!P0 BRA `(.L_x_47) ;  /* 0x0000006000dc8947 */ /* 0x004fea0003800000 */
.L_x_156:
[----:B------:R-:W-:Y:S01]  /*2bc0*/  ULEA UR4, UR5, UR6, 0x3 ;  /* 0x0000000605047291 */ /* 0x000fe2000f8e18ff */
[----:B--2---:R-:W-:Y:S01]  /*2bd0*/  PRMT R2, RZ, 0x654, R5 ;  /* 0x00000654ff027816 */ /* 0x004fe20000000005 */
[----:B------:R-:W-:Y:S01]  /*2be0*/  @!P2 IMAD.MOV.U32 R4, RZ, RZ, 0x10 ;  /* 0x00000010ff04a424 */ /* 0x000fe200078e00ff */
[----:B------:R-:W-:Y:S01]  /*2bf0*/  SHF.L.U32 R5, R12, 0x1f, RZ ;  /* 0x0000001f0c057819 */ /* 0x000fe200000006ff */
[----:B------:R-:W-:Y:S01]  /*2c00*/  UIADD3 UR7, UPT, UPT, UR4, 0x80, URZ ;  /* 0x0000008004077890 */ /* 0x000fe2000fffe0ff */
[----:B------:R2:W-:Y:S05]  /*2c10*/  SYNCS.ARRIVE.TRANS64.RED.A1T0 RZ, [R2+URZ], RZ ;  /* 0x000000ff02ff79a7 */ /* 0x0005ea00081004ff */
[----:B------:R-:W-:Y:S01]  /*2c20*/  IMAD.U32 R6, RZ, RZ, UR7 ;  /* 0x00000007ff067e24 */ /* 0x000fe2000f8e00ff */
[----:B------:R-:W3:Y:S04]  /*2c30*/  SYNCS.PHASECHK.TRANS64.TRYWAIT P0, [UR4+0x90], R5 ;  /* 0x00009005ff0075a7 */ /* 0x000ee80008001104 */
[----:B------:R-:W-:Y:S01]  /*2c40*/  PRMT R6, R0, 0x654, R6 ;  /* 0x0000065400067816 */ /* 0x000fe20000000006 */
[----:B--23--:R-:W-:Y:S06]  /*2c50*/  @!P0 BRA `(.L_x_48) ;  /* 0x0000006000c88947 */ /* 0x00cfec0003800000 */
.L_x_158:
[----:B------:R-:W-:Y:S01]  /*2c60*/  ULEA UR8, UR5, UR6, 0x4 ;  /* 0x0000000605087291 */ /* 0x000fe2000f8e20ff */
[----:B------:R-:W-:Y:S01]  /*2c70*/  SEL R3, R6, R3, !P2 ;  /* 0x0000000306037207 */ /* 0x000fe20005000000 */
[----:B------:R-:W-:Y:S01]  /*2c80*/  UIADD3 UR9, UPT, UPT, UR4, 0x80, URZ ;  /* 0x0000008004097890 */ /* 0x000fe2000fffe0ff */
[----:B--2---:R-:W-:Y:S01]  /*2c90*/  LEA R2, R11, UR6, 0x3 ;  /* 0x000000060b027c11 */ /* 0x004fe2000f8e18ff */
[----:B------:R-:W-:Y:S01]  /*2ca0*/  UIADD3 UR8, UPT, UPT, UR8, 0x110, URZ ;  /* 0x0000011008087890 */ /* 0x000fe2000fffe0ff */
[----:B------:R2:W-:Y:S01]  /*2cb0*/  @!P2 SYNCS.ARRIVE.TRANS64.RED RZ, [R3+URZ], R4 ;  /* 0x0000000403ffa9a7 */ /* 0x0005e200080004ff */
[----:B------:R-:W-:Y:S01]  /*2cc0*/  UIADD3 UR4, UPT, UPT, UR5, 0x1, URZ ;  /* 0x0000000105047890 */ /* 0x000fe2000fffe0ff */
[----:B------:R-:W-:-:S03]  /*2cd0*/  VIADD R8, R8, 0x1 ;  /* 0x0000000108087836 */ /* 0x000fc60000000000 */
[----:B------:R-:W-:Y:S02]  /*2ce0*/  UISETP.NE.AND UP0, UPT, UR4, 0x2, UPT ;  /* 0x000000020400788c */ /* 0x000fe4000bf05270 */
[----:B------:R-:W-:Y:S01]  /*2cf0*/  ISETP.NE.AND P0, PT, R8, 0x2, PT ;  /* 0x000000020800780c */ /* 0x000fe20003f05270 */
[----:B------:R-:W-:Y:S06]  /*2d00*/  UGETNEXTWORKID.BROADCAST [UR8], [UR9] ;  /* 0x00000000080073ca */ /* 0x000fec0008000100 */
[----:B------:R-:W-:Y:S02]  /*2d10*/  USEL UR7, URZ, 0x1, UP0 ;  /* 0x00000001ff077887 */ /* 0x000fe40008000000 */
[----:B------:R-:W-:-:S04]  /*2d20*/  USEL UR5, UR4, URZ, UP0 ;  /* 0x000000ff04057287 */ /* 0x000fc80008000000 */
[----:B------:R-:W-:Y:S02]  /*2d30*/  LOP3.LUT R12, R12, UR7, RZ, 0x3c, !PT ;  /* 0x000000070c0c7c12 */ /* 0x000fe4000f8e3cff */
[----:B--2---:R-:W-:-:S04]  /*2d40*/  SHF.L.U32 R4, R10, 0x1f, RZ ;  /* 0x0000001f0a047819 */ /* 0x004fc800000006ff */
[----:B------:R-:W2:Y:S02]  /*2d50*/  SYNCS.PHASECHK.TRANS64.TRYWAIT P1, [R2+URZ+0x80], R4 ;  /* 0x00008004020075a7 */ /* 0x000ea400080211ff */
[----:B--2---:R-:W-:Y:S05]  /*2d60*/  @!P1 BRA `(.L_x_49) ;  /* 0x00000060009c9947 */ /* 0x004fea0003800000 */
.L_x_159:
[C---:B--2---:R-:W-:Y:S01]  /*2d70*/  LEA R4, R11.reuse, UR6, 0x4 ;  /* 0x000000060b047c11 */ /* 0x044fe2000f8e20ff */
[----:B------:R-:W-:Y:S01]  /*2d80*/  VIADD R2, R2, 0x90 ;  /* 0x0000009002027836 */ /* 0x000fe20000000000 */
[----:B------:R-:W-:Y:S01]  /*2d90*/  SEL R8, R8, RZ, P0 ;  /* 0x000000ff08087207 */ /* 0x000fe20000000000 */
[----:B------:R-:W-:-:S03]  /*2da0*/  VIADD R11, R11, 0x1 ;  /* 0x000000010b0b7836 */ /* 0x000fc60000000000 */
[----:B------:R-:W2:Y:S01]  /*2db0*/  LDS.128 R4, [R4+0x110] ;  /* 0x0001100004047984 */ /* 0x000ea20000000c00 */
[----:B------:R-:W-:Y:S02]  /*2dc0*/  PRMT R2, RZ, 0x654, R2 ;  /* 0x00000654ff027816 */ /* 0x000fe40000000002 */
[C---:B------:R-:W-:Y:S01]  /*2dd0*/  ISETP.NE.AND P1, PT, R11.reuse, 0x2, PT ;  /* 0x000000020b00780c */ /* 0x040fe20003f25270 */
[----:B------:R-:W-:Y:S01]  /*2de0*/  @!PT LDS RZ, [RZ] ;  /* 0x00000000fffff984 */ /* 0x000fe20000000800 */
[----:B------:R-:W-:Y:S01]  /*2df0*/  @!PT LDS RZ, [RZ] ;  /* 0x00000000fffff984 */ /* 0x000fe20000000800 */
[----:B------:R-:W-:Y:S01]  /*2e00*/  @!PT LDS RZ, [RZ] ;  /* 0x00000000fffff984 */ /* 0x000fe20000000800 */
[----:B------:R-:W-:Y:S01]  /*2e10*/  @!PT LDS RZ, [RZ] ;  /* 0x00000000fffff984 */ /* 0x000fe20000000800 */
[----:B------:R3:W-:Y:S06]  /*2e20*/  MEMBAR.ALL.CTA ;  /* 0x0000000000007992 */ /* 0x0007ec0000008000 */
[----:B---3--:R-:W3:Y:S01]  /*2e30*/  FENCE.VIEW.ASYNC.S ;  /* 0x00000000000073c6 */ /* 0x008ee20000000000 */
[----:B------:R-:W-:Y:S01]  /*2e40*/  SEL R11, R11, RZ, P1 ;  /* 0x000000ff0b0b7207 */ /* 0x000fe20000800000 */
[----:B---3--:R3:W-:Y:S01]  /*2e50*/  SYNCS.ARRIVE.TRANS64.RED.A1T0 RZ, [R2+URZ], RZ ;  /* 0x000000ff02ff79a7 */ /* 0x0087e200081004ff */
[----:B--2---:R-:W-:-:S02]  /*2e60*/  LOP3.LUT P3, RZ, R6, 0x1, RZ, 0xc0, !PT ;  /* 0x0000000106ff7812 */ /* 0x004fc4000786c0ff */
[----:B------:R-:W-:-:S04]  /*2e70*/  SEL R4, RZ, 0x1, P1 ;  /* 0x00000001ff047807 */ /* 0x000fc80000800000 */
[----:B------:R-:W-:Y:S02]  /*2e80*/  LOP3.LUT R10, R10, R4, RZ, 0x3c, !PT ;  /* 0x000000040a0a7212 */ /* 0x000fe400078e3cff */
[----:B---3--:R-:W-:-:S04]  /*2e90*/  SEL R2, RZ, 0x1, P0 ;  /* 0x00000001ff027807 */ /* 0x008fc80000000000 */
[----:B------:R-:W-:Y:S01]  /*2ea0*/  LOP3.LUT R9, R9, R2, RZ, 0x3c, !PT ;  /* 0x0000000209097212 */ /* 0x000fe200078e3cff */
[----:B------:R-:W-:Y:S06]  /*2eb0*/  @P3 BRA `(.L_x_50) ;  /* 0xfffffffc002c3947 */ /* 0x000fec000383ffff */
[----:B------:R-:W-:Y:S01]  /*2ec0*/  ULEA UR4, UR5, UR6, 0x3 ;  /* 0x0000000605047291 */ /* 0x000fe2000f8e18ff */
[----:B------:R-:W-:-:S08]  /*2ed0*/  SHF.L.U32 R2, R12, 0x1f, RZ ;  /* 0x0000001f0c027819 */ /* 0x000fd000000006ff */
[----:B------:R-:W2:Y:S02]  /*2ee0*/  SYNCS.PHASECHK.TRANS64 P0, [UR4+0x90], R2 ;  /* 0x00009002ff0075a7 */ /* 0x000ea40008001004 */
[----:B--2---:R-:W-:Y:S05]  /*2ef0*/  @P0 BRA `(.L_x_51) ;  /* 0x0000000000080947 */ /* 0x004fea0003800000 */
[----:B------:R-:W2:Y:S02]  /*2f00*/  SYNCS.PHASECHK.TRANS64.TRYWAIT P0, [UR4+0x90], R2 ;  /* 0x00009002ff0075a7 */ /* 0x000ea40008001104 */
[----:B--2---:R-:W-:Y:S05]  /*2f10*/  @!P0 BRA `(.L_x_52) ;  /* 0x0000006000448947 */ /* 0x004fea0003800000 */
.L_x_51:
[----:B------:R-:W-:-:S04]  /*2f20*/  UIADD3 UR7, UPT, UPT, UR5, 0x1, URZ ;  /* 0x0000000105077890 */ /* 0x000fc8000fffe0ff */
[----:B------:R-:W-:-:S04]  /*2f30*/  UISETP.NE.AND UP0, UPT, UR7, 0x2, UPT ;  /* 0x000000020700788c */ /* 0x000fc8000bf05270 */
[----:B------:R-:W-:Y:S02]  /*2f40*/  USEL UR8, URZ, 0x1, UP0 ;  /* 0x00000001ff087887 */ /* 0x000fe40008000000 */
[----:B------:R-:W-:-:S04]  /*2f50*/  USEL UR7, UR7, URZ, UP0 ;  /* 0x000000ff07077287 */ /* 0x000fc80008000000 */
[----:B------:R-:W-:Y:S01]  /*2f60*/  ULEA UR7, UR7, UR6, 0x3 ;  /* 0x0000000607077291 */ /* 0x000fe2000f8e18ff */
[----:B--2---:R-:W-:-:S04]  /*2f70*/  LOP3.LUT R2, R12, UR8, RZ, 0x3c, !PT ;  /* 0x000000080c027c12 */ /* 0x004fc8000f8e3cff */
[----:B------:R-:W-:-:S04]  /*2f80*/  SHF.L.U32 R0, R2, 0x1f, RZ ;  /* 0x0000001f02007819 */ /* 0x000fc800000006ff */
[----:B------:R-:W2:Y:S02]  /*2f90*/  SYNCS.PHASECHK.TRANS64 P0, [UR7+0x90], R0 ;  /* 0x00009000ff0075a7 */ /* 0x000ea40008001007 */
[----:B-12---:R-:W-:Y:S05]  /*2fa0*/  @P0 EXIT ;  /* 0x000000000000094d */ /* 0x006fea0003800000 */
[----:B------:R-:W-:Y:S02]  /*2fb0*/  SHF.L.U32 R2, R2, 0x1f, RZ ;  /* 0x0000001f02027819 */ /* 0x000fe400000006ff */
[----:B------:R-:W-:-:S07]  /*2fc0*/  MOV R0, UR7 ;  /* 0x0000000700007c02 */ /* 0x000fce0008000f00 */
.L_x_53:
[----:B-1----:R1:W2:Y:S02]  /*2fd0*/  SYNCS.PHASECHK.TRANS64.TRYWAIT P0, [R0+URZ+0x90], R2 ;  /* 0x00009002000075a7 */ /* 0x0022a400080011ff */
[----:B--2---:R-:W-:Y:S05]  /*2fe0*/  @!P0 NANOSLEEP.SYNCS 0x989680 ;  /* 0x009896800000895d */ /* 0x004fea0003900000 */
[----:B------:R-:W2:Y:S02]  /*2ff0*/  @!P0 SYNCS.PHASECHK.TRANS64 P0, [R0+URZ+0x90], R2 ;  /* 0x00009002000085a7 */ /* 0x000ea400080010ff */
[----:B--2---:R-:W-:Y:S05]  /*3000*/  @P0 EXIT ;  /* 0x000000000000094d */ /* 0x004fea0003800000 */
[----:B------:R-:W-:Y:S05]  /*3010*/  BRA `(.L_x_53) ;  /* 0xfffffffc00ec7947 */ /* 0x000fea000383ffff */
.L_x_46:
[----:B------:R-:W-:Y:S05]  /*3020*/  BRA.U UP5, `(.L_x_54) ;  /* 0x0000001105d87547 */ /* 0x000fea000b800000 */
[----:B------:R-:W-:Y:S01]  /*3030*/  UMOV UR4, 0x40 ;  /* 0x0000004000047882 */ /* 0x000fe20000000000 */
[----:B------:R-:W-:Y:S01]  /*3040*/  NOP ;  /* 0x0000000000007918 */ /* 0x000fe20000000000 */
[----:B------:R-:W-:Y:S01]  /*3050*/  ULEA UR5, UR47, UR4, 0x18 ;  /* 0x000000042f057291 */ /* 0x000fe2000f8ec0ff */
[----:B------:R-:W-:Y:S02]  /*3060*/  UMOV UR6, 0x400 ;  /* 0x0000040000067882 */ /* 0x000fe40000000000 */
[----:B------:R-:W-:-:S06]  /*3070*/  ULEA UR6, UR47, UR6, 0x18 ;  /* 0x000000062f067291 */ /* 0x000fcc000f8ec0ff */
[----:B------:R-:W2:Y:S02]  /*3080*/  LDS.U8 R0, [UR5+0x1c] ;  /* 0x00001c05ff007984 */ /* 0x000ea40008000000 */
[----:B--2---:R-:W-:-:S13]  /*3090*/  ISETP.NE.AND P0, PT, R0, RZ, PT ;  /* 0x000000ff0000720c */ /* 0x004fda0003f05270 */
[----:B------:R-:W-:Y:S05]  /*30a0*/  @P0 BRA `(.L_x_55) ;  /* 0x0000000400080947 */ /* 0x000fea0003800000 */
[----:B------:R-:W-:Y:S02]  /*30b0*/  UISETP.NE.U32.AND UP1, UPT, UR48, 0x1, UPT ;  /* 0x000000013000788c */ /* 0x000fe4000bf25070 */
[----:B------:R-:W-:-:S07]  /*30c0*/  UIADD3 UR7, UPT, UPT, UR5, 0x8, URZ ;  /* 0x0000000805077890 */ /* 0x000fce000fffe0ff */
[----:B------:R-:W-:Y:S05]  /*30d0*/  BRA.U !UP1, `(.L_x_56) ;  /* 0x00000001099c7547 */ /* 0x000fea000b800000 */
[----:B------:R-:W-:Y:S01]  /*30e0*/  ELECT P0, URZ, PT ;  /* 0x0000000000ff782f */ /* 0x000fe20003800000 */
[----:B------:R-:W-:-:S12]  /*30f0*/  BSSY B0, `(.L_x_56) ;  /* 0x0000025000007945 */ /* 0x000fd80003800000 */
[----:B------:R-:W-:Y:S05]  /*3100*/  @!P0 BRA `(.L_x_57) ;  /* 0x00000000008c8947 */ /* 0x000fea0003800000 */
[----:B------:R-:W-:-:S05]  /*3110*/  UMOV UR4, 0x10 ;  /* 0x0000001000047882 */ /* 0x000fca0000000000 */
[----:B------:R-:W-:Y:S04]  /*3120*/  DEPBAR.LE SB2, 0x36 ;  /* 0x0000ad800000791a */ /* 0x000fe80000000000 */
[----:B------:R-:W2:Y:S02]  /*3130*/  UTCATOMSWS.2CTA.FIND_AND_SET.ALIGN UP0, UR4, UR4 ;  /* 0x00000004000475e3 */ /* 0x000ea40008200800 */
[----:B--2---:R-:W-:Y:S01]  /*3140*/  MOV R10, UR4 ;  /* 0x00000004000a7c02 */ /* 0x004fe20008000f00 */
[----:B------:R-:W-:Y:S06]  /*3150*/  BRA.U UP0, `(.L_x_58) ;  /* 0x0000000100187547 */ /* 0x000fec000b800000 */
.L_x_59:
[----:B------:R-:W-:Y:S05]  /*3160*/  NANOSLEEP 0x64 ;  /* 0x000000640000795d */ /* 0x000fea0003800000 */
[----:B------:R-:W-:-:S05]  /*3170*/  UMOV UR4, 0x10 ;  /* 0x0000001000047882 */ /* 0x000fca0000000000 */
[----:B------:R-:W-:Y:S04]  /*3180*/  DEPBAR.LE SB2, 0x36 ;  /* 0x0000ad800000791a */ /* 0x000fe80000000000 */
[----:B------:R-:W2:Y:S02]  /*3190*/  UTCATOMSWS.2CTA.FIND_AND_SET.ALIGN UP0, UR4, UR4 ;  /* 0x00000004000475e3 */ /* 0x000ea40008200800 */
[----:B--2---:R-:W-:Y:S01]  /*31a0*/  MOV R10, UR4 ;  /* 0x00000004000a7c02 */ /* 0x004fe20008000f00 */
[----:B------:R-:W-:Y:S05]  /*31b0*/  BRA.U !UP0, `(.L_x_59) ;  /* 0xfffffffd08e87547 */ /* 0x000fea000b83ffff */
.L_x_58:
[----:B------:R-:W2:Y:S01]  /*31c0*/  LDS R6, [UR5+0x10] ;  /* 0x00001005ff067984 */ /* 0x000ea20008000800 */
[----:B------:R-:W-:Y:S01]  /*31d0*/  IMAD.U32 R0, RZ, RZ, UR6 ;  /* 0x00000006ff007e24 */ /* 0x000fe2000f8e00ff */
[----:B------:R-:W-:-:S03]  /*31e0*/  MOV R4, UR49 ;  /* 0x0000003100047c02 */ /* 0x000fc60008000f00 */
[----:B------:R-:W-:Y:S01]  /*31f0*/  VIADD R0, R0, 0x130 ;  /* 0x0000013000007836 */ /* 0x000fe20000000000 */
[----:B--2---:R-:W-:-:S04]  /*3200*/  SHF.L.U32 R6, R6, 0x1f, RZ ;  /* 0x0000001f06067819 */ /* 0x004fc800000006ff */
[----:B------:R-:W2:Y:S02]  /*3210*/  SYNCS.PHASECHK.TRANS64.TRYWAIT P0, [UR5+0x8], R6 ;  /* 0x00000806ff0075a7 */ /* 0x000ea40008001105 */
[----:B--2---:R-:W-:Y:S05]  /*3220*/  @P0 BRA `(.L_x_60) ;  /* 0x0000000000080947 */ /* 0x004fea0003800000 */
[----:B------:R-:W2:Y:S02]  /*3230*/  SYNCS.PHASECHK.TRANS64.TRYWAIT P0, [UR5+0x8], R6 ;  /* 0x00000806ff0075a7 */ /* 0x000ea40008001105 */
[----:B--2---:R-:W-:Y:S05]  /*3240*/  @!P0 BRA `(.L_x_61) ;  /* 0x0000005c00908947 */ /* 0x004fea0003800000 */
.L_x_60:
[----:B------:R-:W-:Y:S01]  /*3250*/  PRMT R4, R4, 0x654, R0 ;  /* 0x0000065404047816 */ /* 0x000fe20000000000 */
[----:B------:R-:W-:Y:S01]  /*3260*/  HFMA2 R0, -RZ, RZ, 0, 5.9604644775390625e-08 ;  /* 0x00000001ff007431 */ /* 0x000fe200000001ff */
[----:B------:R-:W-:Y:S01]  /*3270*/  UPRMT UR4, UR49, 0x654, UR7 ;  /* 0x0000065431047896 */ /* 0x000fe20008000007 */
[----:B------:R-:W-:Y:S02]  /*3280*/  IMAD.MOV.U32 R8, RZ, RZ, 0xffff ;  /* 0x0000ffffff087424 */ /* 0x000fe400078e00ff */
[----:B--2---:R-:W-:Y:S02]  /*3290*/  IMAD.MOV.U32 R6, RZ, RZ, 0x4 ;  /* 0x00000004ff067424 */ /* 0x004fe400078e00ff */
[----:B------:R-:W-:Y:S01]  /*32a0*/  IMAD.SHL.U32 R9, R10, 0x20, RZ ;  /* 0x000000200a097824 */ /* 0x000fe200078e00ff */
[----:B------:R-:W-:Y:S02]  /*32b0*/  MOV R5, UR4 ;  /* 0x0000000400057c02 */ /* 0x000fe40008000f00 */
[-C--:B------:R-:W-:Y:S01]  /*32c0*/  SHF.L.U32 R8, R8, R10.reuse, RZ ;  /* 0x0000000a08087219 */ /* 0x080fe200000006ff */
[----:B------:R2:W-:Y:S01]  /*32d0*/  SYNCS.ARRIVE.TRANS64.RED RZ, [UR4], R6 ;  /* 0x00000006ffff79a7 */ /* 0x0005e20008000404 */
[----:B------:R-:W-:Y:S01]  /*32e0*/  SHF.L.U32 R7, R0, R10, RZ ;  /* 0x0000000a00077219 */ /* 0x000fe200000006ff */
[----:B------:R2:W-:Y:S04]  /*32f0*/  STS [UR6+0x130], R9 ;  /* 0x00013009ff007988 */ /* 0x0005e80008000806 */
[----:B------:R2:W-:Y:S04]  /*3300*/  STAS [R4.64], R10 ;  /* 0x0000000a04007dbd */ /* 0x0005e8000c0008ff */
[----:B------:R2:W-:Y:S04]  /*3310*/  ATOMS.OR RZ, [UR5+0x14], R8 ;  /* 0x00001408ffff798c */ /* 0x0005e8000b000005 */
[----:B------:R2:W-:Y:S04]  /*3320*/  ATOMS.OR RZ, [UR5+0x18], R7 ;  /* 0x00001807ffff798c */ /* 0x0005e8000b000005 */
[----:B------:R2:W-:Y:S02]  /*3330*/  ATOMS.XOR RZ, [UR5+0x10], R0 ;  /* 0x00001000ffff798c */ /* 0x0005e4000b800005 */
.L_x_57:
[----:B-1----:R-:W-:Y:S05]  /*3340*/  BSYNC B0 ;  /* 0x0000000000007941 */ /* 0x002fea0003800000 */
.L_x_56:
[----:B------:R-:W-:Y:S05]  /*3350*/  BRA.U UP1, `(.L_x_62) ;  /* 0x00000001016c7547 */ /* 0x000fea000b800000 */
[----:B------:R-:W-:-:S03]  /*3360*/  UMOV UR4, 0xffffffff ;  /* 0xffffffff00047882 */ /* 0x000fc60000000000 */
[----:B------:R-:W-:Y:S05]  /*3370*/  BRA.DIV UR4, `(.L_x_63) ;  /* 0x0000005e045c7947 */ /* 0x000fea000b800000 */
[----:B------:R-:W-:-:S13]  /*3380*/  ELECT P6, URZ, PT ;  /* 0x0000000000ff782f */ /* 0x000fda00038c0000 */
.L_x_163:
[----:B------:R-:W-:Y:S05]  /*3390*/  @!P6 BRA `(.L_x_62) ;  /* 0x00000000005ce947 */ /* 0x000fea0003800000 */
[----:B--2---:R-:W2:Y:S02]  /*33a0*/  LDS R4, [UR5+0x10] ;  /* 0x00001005ff047984 */ /* 0x004ea40008000800 */
[----:B--2---:R-:W-:-:S04]  /*33b0*/  SHF.L.U32 R4, R4, 0x1f, RZ ;  /* 0x0000001f04047819 */ /* 0x004fc800000006ff */
[----:B------:R-:W2:Y:S02]  /*33c0*/  SYNCS.PHASECHK.TRANS64.TRYWAIT P0, [UR5+0x8], R4 ;  /* 0x00000804ff0075a7 */ /* 0x000ea40008001105 */
[----:B--2---:R-:W-:Y:S05]  /*33d0*/  @P0 BRA `(.L_x_64) ;  /* 0x0000000000080947 */ /* 0x004fea0003800000 */
[----:B------:R-:W2:Y:S02]  /*33e0*/  SYNCS.PHASECHK.TRANS64.TRYWAIT P0, [UR5+0x8], R4 ;  /* 0x00000804ff0075a7 */ /* 0x000ea40008001105 */
[----:B--2---:R-:W-:Y:S05]  /*33f0*/  @!P0 BRA `(.L_x_65) ;  /* 0x0000005c005c8947 */ /* 0x004fea0003800000 */
.L_x_64:
[----:B------:R-:W3:Y:S01]  /*3400*/  LDS R6, [UR6+0x130] ;  /* 0x00013006ff067984 */ /* 0x000ee20008000800 */
[----:B--2---:R-:W-:Y:S02]  /*3410*/  HFMA2 R0, -RZ, RZ, 0, 5.9604644775390625e-08 ;  /* 0x00000001ff007431 */ /* 0x004fe400000001ff */
[----:B------:R-:W-:Y:S01]  /*3420*/  IMAD.MOV.U32 R4, RZ, RZ, 0xffff ;  /* 0x0000ffffff047424 */ /* 0x000fe200078e00ff */
[----:B------:R-:W-:Y:S01]  /*3430*/  UPRMT UR4, UR49, 0x654, UR7 ;  /* 0x0000065431047896 */ /* 0x000fe20008000007 */
[----:B---3--:R-:W-:-:S03]  /*3440*/  IMAD.SHL.U32 R5, R6, 0x20, RZ ;  /* 0x0000002006057824 */ /* 0x008fc600078e00ff */
[-C--:B------:R-:W-:Y:S02]  /*3450*/  SHF.L.U32 R4, R4, R6.reuse, RZ ;  /* 0x0000000604047219 */ /* 0x080fe400000006ff */
[----:B------:R-:W-:Y:S01]  /*3460*/  SHF.L.U32 R6, R0, R6, RZ ;  /* 0x0000000600067219 */ /* 0x000fe200000006ff */
[----:B------:R3:W-:Y:S04]  /*3470*/  STS [UR6+0x130], R5 ;  /* 0x00013005ff007988 */ /* 0x0007e80008000806 */
[----:B------:R3:W-:Y:S04]  /*3480*/  ATOMS.OR RZ, [UR5+0x14], R4 ;  /* 0x00001404ffff798c */ /* 0x0007e8000b000005 */
[----:B------:R3:W-:Y:S01]  /*3490*/  ATOMS.OR RZ, [UR5+0x18], R6 ;  /* 0x00001806ffff798c */ /* 0x0007e2000b000005 */
[----:B------:R-:W-:Y:S03]  /*34a0*/  SYNCS.ARRIVE.TRANS64.RED.A1T0 RZ, [UR4], RZ ;  /* 0x000000ffffff79a7 */ /* 0x000fe60008100404 */
[----:B------:R3:W-:Y:S01]  /*34b0*/  ATOMS.XOR RZ, [UR5+0x10], R0 ;  /* 0x00001000ffff798c */ /* 0x0007e2000b800005 */
[----:B------:R-:W-:Y:S05]  /*34c0*/  BRA `(.L_x_62) ;  /* 0x0000000000107947 */ /* 0x000fea0003800000 */
.L_x_55:
[----:B------:R-:W-:Y:S02]  /*34d0*/  MOV R0, 0xffffffff ;  /* 0xffffffff00007802 */ /* 0x000fe40000000f00 */
[----:B------:R-:W-:-:S03]  /*34e0*/  MOV R4, 0x3510 ;  /* 0x0000351000047802 */ /* 0x000fc60000000f00 */
[----:B------:R2:W-:Y:S04]  /*34f0*/  STS [UR6+0x130], R0 ;  /* 0x00013000ff007988 */ /* 0x0005e80008000806 */
[----:B-12--5:R-:W-:Y:S05]  /*3500*/  CALL.REL.NOINC `($__internal_1_$__cuda_sm10x_tcgen05_guardrail_trap_phase_invalid_during_alloc) ;  /* 0x0000006400307944 */ /* 0x026fea0003c00000 */
.L_x_62:
[----:B------:R-:W-:Y:S05]  /*3510*/  WARPSYNC.ALL ;  /* 0x0000000000007948 */ /* 0x000fea0003800000 */
[----:B------:R-:W4:Y:S01]  /*3520*/  S2UR UR4, SR_CgaCtaId ;  /* 0x00000000000479c3 */ /* 0x000f220000008800 */
[----:B------:R-:W-:Y:S01]  /*3530*/  UMOV UR26, 0x400 ;  /* 0x00000400001a7882 */ /* 0x000fe20000000000 */
[----:B------:R-:W-:-:S06]  /*3540*/  NOP ;  /* 0x0000000000007918 */ /* 0x000fcc0000000000 */
[----:B------:R-:W-:Y:S06]  /*3550*/  BAR.ARV 0x6, 0xa0 ;  /* 0x0182800000007b1d */ /* 0x000fec0000002000 */
[----:B------:R-:W1:Y:S01]  /*3560*/  LDCU UR6, c[0x0][0x38c] ;  /* 0x00007180ff0677ac */ /* 0x000e620008000800 */
[----:B------:R-:W-:Y:S01]  /*3570*/  LOP3.LUT R3, R3, 0xffff, RZ, 0xc0, !PT ;  /* 0x0000ffff03037812 */ /* 0x000fe200078ec0ff */
[----:B--2---:R-:W-:Y:S01]  /*3580*/  IMAD.MOV.U32 R9, RZ, RZ, 0x1 ;  /* 0x00000001ff097424 */ /* 0x004fe200078e00ff */
[----:B------:R-:W-:Y:S01]  /*3590*/  LOP3.LUT R2, R2, 0xffff, RZ, 0xc0, !PT ;  /* 0x0000ffff02027812 */ /* 0x000fe200078ec0ff */
[----:B------:R-:W-:Y:S01]  /*35a0*/  IMAD.MOV.U32 R8, RZ, RZ, RZ ;  /* 0x000000ffff087224 */ /* 0x000fe200078e00ff */
[----:B------:R-:W-:Y:S01]  /*35b0*/  R2UR UR28, R3 ;  /* 0x00000000031c72ca */ /* 0x000fe200000e0000 */
[----:B------:R-:W-:Y:S01]  /*35c0*/  UMOV UR32, URZ ;  /* 0x000000ff00207c82 */ /* 0x000fe20008000000 */
[----:B------:R-:W-:-:S02]  /*35d0*/  R2UR UR42, R2 ;  /* 0x00000000022a72ca */ /* 0x000fc400000e0000 */
[----:B------:R-:W-:Y:S01]  /*35e0*/  CS2R R2, SRZ ;  /* 0x0000000000027805 */ /* 0x000fe2000001ff00 */
[----:B------:R-:W-:Y:S01]  /*35f0*/  UMOV UR23, URZ ;  /* 0x000000ff00177c82 */ /* 0x000fe20008000000 */
[----:B----4-:R-:W-:Y:S01]  /*3600*/  ULEA UR26, UR4, UR26, 0x18 ;  /* 0x0000001a041a7291 */ /* 0x010fe2000f8ec0ff */
[----:B------:R-:W-:Y:S01]  /*3610*/  UMOV UR22, URZ ;  /* 0x000000ff00167c82 */ /* 0x000fe20008000000 */
[----:B------:R-:W-:Y:S02]  /*3620*/  UISETP.NE.AND UP3, UPT, UR48, URZ, UPT ;  /* 0x000000ff3000728c */ /* 0x000fe4000bf65270 */
[----:B------:R-:W-:Y:S02]  /*3630*/  UIADD3 UR5, UPT, UPT, UR26, 0x4300, URZ ;  /* 0x000043001a057890 */ /* 0x000fe4000fffe0ff */
[----:B------:R-:W-:-:S03]  /*3640*/  UIADD3 UR4, UPT, UPT, UR26, 0xa300, URZ ;  /* 0x0000a3001a047890 */ /* 0x000fc6000fffe0ff */
[----:B---3--:R-:W2:Y:S01]  /*3650*/  LDS R0, [UR26+0x130] ;  /* 0x0001301aff007984 */ /* 0x008ea20008000800 */
[----:B-1----:R-:W-:Y:S02]  /*3660*/  UIADD3 UR6, UPT, UPT, UR6, 0x3f, URZ ;  /* 0x0000003f06067890 */ /* 0x002fe4000fffe0ff */
[----:B------:R-:W-:Y:S02]  /*3670*/  USHF.R.U32.HI UR5, URZ, 0x4, UR5 ;  /* 0x00000004ff057899 */ /* 0x000fe40008011605 */
[----:B------:R-:W-:Y:S02]  /*3680*/  USHF.R.S32.HI UR33, URZ, 0x1f, UR6 ;  /* 0x0000001fff217899 */ /* 0x000fe40008011406 */
[----:B------:R-:W-:Y:S02]  /*3690*/  USHF.R.U32.HI UR4, URZ, 0x4, UR4 ;  /* 0x00000004ff047899 */ /* 0x000fe40008011604 */
[----:B------:R-:W-:Y:S02]  /*36a0*/  ULEA.HI UR33, UR33, UR6, URZ, 0x6 ;  /* 0x0000000621217291 */ /* 0x000fe4000f8f30ff */
[----:B------:R-:W-:-:S02]  /*36b0*/  ULOP3.LUT UR5, UR5, 0x3fff, URZ, 0xc0, !UPT ;  /* 0x00003fff05057892 */ /* 0x000fc4000f8ec0ff */
[----:B------:R-:W-:Y:S02]  /*36c0*/  USHF.R.S32.HI UR33, URZ, 0x6, UR33 ;  /* 0x00000006ff217899 */ /* 0x000fe40008011421 */
[----:B------:R-:W-:Y:S02]  /*36d0*/  ULOP3.LUT UR30, UR4, 0x3fff, URZ, 0xc0, !UPT ;  /* 0x00003fff041e7892 */ /* 0x000fe4000f8ec0ff */
[----:B------:R-:W-:Y:S01]  /*36e0*/  UISETP.LT.AND UP0, UPT, UR33, 0x1, UPT ;  /* 0x000000012100788c */ /* 0x000fe2000bf01270 */
[----:B------:R-:W-:Y:S01]  /*36f0*/  UMOV UR40, 0x0 ;  /* 0x0000000000287882 */ /* 0x000fe20000000000 */
[----:B------:R-:W-:Y:S01]  /*3700*/  UMOV UR41, 0x8200010 ;  /* 0x0820001000297882 */ /* 0x000fe20000000000 */
[----:B------:R-:W-:Y:S02]  /*3710*/  ULOP3.LUT UR29, UR5, 0x10000, URZ, 0xfc, !UPT ;  /* 0x00010000051d7892 */ /* 0x000fe4000f8efcff */
[----:B------:R-:W-:Y:S02]  /*3720*/  ULOP3.LUT UR30, UR30, 0x10000, URZ, 0xfc, !UPT ;  /* 0x000100001e1e7892 */ /* 0x000fe4000f8efcff */
[----:B------:R-:W-:Y:S01]  /*3730*/  USEL UR43, UR33, 0x1, !UP0 ;  /* 0x00000001212b7887 */ /* 0x000fe2000c000000 */
[----:B------:R-:W-:Y:S01]  /*3740*/  UMOV UR38, 0x0 ;  /* 0x0000000000267882 */ /* 0x000fe20000000000 */
[----:B------:R-:W-:Y:S01]  /*3750*/  UMOV UR39, 0x8200010 ;  /* 0x0820001000277882 */ /* 0x000fe20000000000 */
[----:B------:R-:W-:Y:S01]  /*3760*/  UMOV UR36, 0x0 ;  /* 0x0000000000247882 */ /* 0x000fe20000000000 */
[----:B------:R-:W-:Y:S01]  /*3770*/  UMOV UR37, 0x8200010 ;  /* 0x0820001000257882 */ /* 0x000fe20000000000 */
[----:B------:R-:W-:Y:S01]  /*3780*/  UMOV UR34, 0x0 ;  /* 0x0000000000227882 */ /* 0x000fe20000000000 */
[----:B------:R-:W-:Y:S01]  /*3790*/  UMOV UR35, 0x8200010 ;  /* 0x0820001000237882 */ /* 0x000fe20000000000 */
[----:B--2---:R-:W-:-:S15]  /*37a0*/  R2UR UR44, R0 ;  /* 0x00000000002c72ca */ /* 0x004fde00000e0000 */
.L_x_73:
[C---:B------:R-:W-:Y:S02]  /*37b0*/  LEA R0, R8.reuse, UR26, 0x3 ;  /* 0x0000001a08007c11 */ /* 0x040fe4000f8e18ff */
[----:B------:R-:W-:Y:S02]  /*37c0*/  SHF.L.U32 R4, R3, 0x1f, RZ ;  /* 0x0000001f03047819 */ /* 0x000fe400000006ff */
[----:B------:R-:W-:Y:S02]  /*37d0*/  LEA R5, R8, UR26, 0x4 ;  /* 0x0000001a08057c11 */ /* 0x000fe4000f8e20ff */
[----:B------:R-:W1:Y:S02]  /*37e0*/  SYNCS.PHASECHK.TRANS64.TRYWAIT P0, [R0+URZ+0x80], R4 ;  /* 0x00008004000075a7 */ /* 0x000e6400080011ff */
[----:B-1-3--:R-:W-:Y:S05]  /*37f0*/  @!P0 BRA `(.L_x_66) ;  /* 0x0000005800748947 */ /* 0x00afea0003800000 */
.L_x_164:
[----:B-1----:R-:W1:Y:S01]  /*3800*/  LDS.128 R4, [R5+0x110] ;  /* 0x0001100005047984 */ /* 0x002e620000000c00 */
[----:B------:R-:W-:Y:S02]  /*3810*/  VIADD R0, R0, 0x90 ;  /* 0x0000009000007836 */ /* 0x000fe40000000000 */
[----:B------:R-:W-:Y:S01]  /*3820*/  VIADD R8, R8, 0x1 ;  /* 0x0000000108087836 */ /* 0x000fe20000000000 */
[----:B------:R-:W-:Y:S01]  /*3830*/  @!PT LDS RZ, [RZ] ;  /* 0x00000000fffff984 */ /* 0x000fe20000000800 */
[----:B------:R-:W-:Y:S01]  /*3840*/  @!PT LDS RZ, [RZ] ;  /* 0x00000000fffff984 */ /* 0x000fe20000000800 */
[----:B------:R-:W-:Y:S01]  /*3850*/  @!PT LDS RZ, [RZ] ;  /* 0x00000000fffff984 */ /* 0x000fe20000000800 */
[----:B------:R-:W-:Y:S01]  /*3860*/  @!PT LDS RZ, [RZ] ;  /* 0x00000000fffff984 */ /* 0x000fe20000000800 */
[----:B------:R2:W-:Y:S06]  /*3870*/  MEMBAR.ALL.CTA ;  /* 0x0000000000007992 */ /* 0x0005ec0000008000 */
[----:B--2---:R-:W2:Y:S01]  /*3880*/  FENCE.VIEW.ASYNC.S ;  /* 0x00000000000073c6 */ /* 0x004ea20000000000 */
[----:B------:R-:W-:-:S04]  /*3890*/  PRMT R0, RZ, 0x654, R0 ;  /* 0x00000654ff007816 */ /* 0x000fc80000000000 */
[----:B--2---:R2:W-:Y:S01]  /*38a0*/  SYNCS.ARRIVE.TRANS64.RED.A1T0 RZ, [R0+URZ], RZ ;  /* 0x000000ff00ff79a7 */ /* 0x0045e200081004ff */
[----:B-1----:R-:W-:Y:S01]  /*38b0*/  LOP3.LUT P1, RZ, R6, 0x1, RZ, 0xc0, !PT ;  /* 0x0000000106ff7812 */ /* 0x002fe2000782c0ff */
[----:B--2---:R-:W-:-:S12]  /*38c0*/  BRA.U UP3, `(.L_x_67) ;  /* 0x0000000503087547 */ /* 0x004fd8000b800000 */
[----:B------:R-:W1:Y:S01]  /*38d0*/  LDCU UR4, c[0x0][0x38c] ;  /* 0x00007180ff0477ac */ /* 0x000e620008000800 */
[----:B------:R-:W-:Y:S02]  /*38e0*/  PLOP3.LUT P2, PT, PT, PT, PT, 0x80, 0x8 ;  /* 0x000000000008781c */ /* 0x000fe40003f4f070 */
[----:B------:R-:W-:Y:S01]  /*38f0*/  SHF.L.U32 R4, R9, 0x1f, RZ ;  /* 0x0000001f09047819 */ /* 0x000fe200000006ff */
[----:B------:R-:W-:Y:S02]  /*3900*/  ULEA UR31, UR32, UR26, 0x3 ;  /* 0x0000001a201f7291 */ /* 0x000fe4000f8e18ff */
[----:B------:R-:W-:Y:S02]  /*3910*/  ULEA UR11, UR32, UR44, 0x6 ;  /* 0x0000002c200b7291 */ /* 0x000fe4000f8e30ff */
[----:B-1----:R-:W-:-:S06]  /*3920*/  UISETP.GE.AND UP0, UPT, UR4, 0x1, UPT ;  /* 0x000000010400788c */ /* 0x002fcc000bf06270 */
[----:B------:R-:W-:-:S05]  /*3930*/  PLOP3.LUT P0, PT, PT, PT, UP0, 0x80, 0x8 ;  /* 0x000000000008781c */ /* 0x000fca0003f0f008 */
[----:B------:R-:W-:-:S08]  /*3940*/  @UP0 ULEA UR4, UR23, UR26, 0x3 ;  /* 0x0000001a17040291 */ /* 0x000fd0000f8e18ff */
[----:B------:R-:W-:-:S04]  /*3950*/  @P0 SHF.L.U32 R0, R2, 0x1f, RZ ;  /* 0x0000001f02000819 */ /* 0x000fc800000006ff */
[----:B------:R1:W2:Y:S01]  /*3960*/  @P0 SYNCS.PHASECHK.TRANS64.TRYWAIT P2, [UR4], R0 ;  /* 0x00000000ff0005a7 */ /* 0x0002a20008041104 */
[----:B------:R-:W3:Y:S02]  /*3970*/  SYNCS.PHASECHK.TRANS64.TRYWAIT P0, [UR31+0xc0], R4 ;  /* 0x0000c004ff0075a7 */ /* 0x000ee4000800111f */
[----:B-123--:R-:W-:Y:S05]  /*3980*/  @!P0 BRA `(.L_x_68) ;  /* 0x0000005800248947 */ /* 0x00efea0003800000 */
.L_x_166:
[----:B------:R-:W-:Y:S01]  /*3990*/  UMOV UR27, UR22 ;  /* 0x00000016001b7c82 */ /* 0x000fe20008000000 */
[----:B------:R-:W-:Y:S05]  /*39a0*/  BRA.U !UP0, `(.L_x_69) ;  /* 0x0000000108c07547 */ /* 0x000fea000b800000 */
[----:B------:R-:W-:Y:S02]  /*39b0*/  UIADD3 UR27, UPT, UPT, UR43, UR22, URZ ;  /* 0x000000162b1b7290 */ /* 0x000fe4000fffe0ff */
[----:B------:R-:W-:Y:S01]  /*39c0*/  UPLOP3.LUT UP2, UPT, UPT, UPT, UPT, 0x40, 0x4 ;  /* 0x000000000004789c */ /* 0x000fe20003f4e870 */
[----:B------:R-:W-:Y:S01]  /*39d0*/  UMOV UR24, UR33 ;  /* 0x0000002100187c82 */ /* 0x000fe20008000000 */
[----:B------:R-:W-:-:S09]  /*39e0*/  UMOV UR10, UR23 ;  /* 0x00000017000a7c82 */ /* 0x000fd20008000000 */
.L_x_72:
[----:B--2---:R-:W-:Y:S01]  /*39f0*/  ULEA UR5, UR10, UR26, 0x3 ;  /* 0x0000001a0a057291 */ /* 0x004fe2000f8e18ff */
[----:B---3--:R-:W-:Y:S11]  /*3a00*/  @P2 BRA `(.L_x_70) ;  /* 0x00000000000c2947 */ /* 0x008ff60003800000 */
[----:B-1----:R-:W-:Y:S04]  /*3a10*/  SHF.L.U32 R4, R2, 0x1f, RZ ;  /* 0x0000001f02047819 */ /* 0x002fe800000006ff */
[----:B------:R-:W1:Y:S02]  /*3a20*/  SYNCS.PHASECHK.TRANS64.TRYWAIT P0, [UR5], R4 ;  /* 0x00000004ff0075a7 */ /* 0x000e640008001105 */
[----:B-1----:R-:W-:Y:S05]  /*3a30*/  @!P0 BRA `(.L_x_71) ;  /* 0x0000005800108947 */ /* 0x002fea0003800000 */
.L_x_70:
[----:B------:R-:W-:Y:S01]  /*3a40*/  UISETP.NE.AND UP0, UPT, UR24, 0x1, UPT ;  /* 0x000000011800788c */ /* 0x000fe2000bf05270 */
[----:B------:R-:W-:Y:S01]  /*3a50*/  PLOP3.LUT P2, PT, PT, PT, PT, 0x80, 0x8 ;  /* 0x000000000008781c */ /* 0x000fe20003f4f070 */
[----:B------:R-:W-:Y:S02]  /*3a60*/  UIADD3 UR4, UPT, UPT, UR10, 0x1, URZ ;  /* 0x000000010a047890 */ /* 0x000fe4000fffe0ff */
[----:B------:R-:W-:Y:S02]  /*3a70*/  UIADD3 UR25, UPT, UPT, UR5, 0x18, URZ ;  /* 0x0000001805197890 */ /* 0x000fe4000fffe0ff */
[----:B------:R-:W-:Y:S01]  /*3a80*/  UISETP.NE.AND UP1, UPT, UR4, 0x3, UPT ;  /* 0x000000030400788c */ /* 0x000fe2000bf25270 */
[----:B------:R-:W-:Y:S01]  /*3a90*/  PLOP3.LUT P0, PT, PT, PT, UP0, 0x80, 0x8 ;  /* 0x000000000008781c */ /* 0x000fe20003f0f008 */
[----:B------:R-:W-:Y:S02]  /*3aa0*/  UIADD3 UR22, UPT, UPT, UR22, 0x1, URZ ;  /* 0x0000000116167890 */ /* 0x000fe4000fffe0ff */
[----:B------:R-:W-:Y:S02]  /*3ab0*/  USEL UR6, URZ, 0x1, UP1 ;  /* 0x00000001ff067887 */ /* 0x000fe40008800000 */
[----:B------:R-:W-:Y:S02]  /*3ac0*/  USEL UR23, UR4, URZ, UP1 ;  /* 0x000000ff04177287 */ /* 0x000fe40008800000 */
[----:B------:R-:W-:Y:S02]  /*3ad0*/  UIADD3 UR24, UPT, UPT, UR24, -0x1, URZ ;  /* 0xffffffff18187890 */ /* 0x000fe4000fffe0ff */
[----:B------:R-:W-:Y:S01]  /*3ae0*/  @UP0 ULEA UR4, UR23, UR26, 0x3 ;  /* 0x0000001a17040291 */ /* 0x000fe2000f8e18ff */
[----:B------:R-:W-:Y:S01]  /*3af0*/  LOP3.LUT R2, R2, UR6, RZ, 0x3c, !PT ;  /* 0x0000000602027c12 */ /* 0x000fe2000f8e3cff */
[----:B------:R-:W-:Y:S02]  /*3b00*/  ULEA UR6, UR10, UR30, 0x9 ;  /* 0x0000001e0a067291 */ /* 0x000fe4000f8e48ff */
[----:B------:R-:W-:Y:S01]  /*3b10*/  UISETP.NE.AND UP0, UPT, UR22, UR27, UPT ;  /* 0x0000001b1600728c */ /* 0x000fe2000bf05270 */
[----:B-1----:R-:W-:Y:S01]  /*3b20*/  @P0 SHF.L.U32 R0, R2, 0x1f, RZ ;  /* 0x0000001f02000819 */ /* 0x002fe200000006ff */
[----:B------:R-:W-:Y:S02]  /*3b30*/  UIADD3 UR20, UPT, UPT, UR6, 0x2, URZ ;  /* 0x0000000206147890 */ /* 0x000fe4000fffe0ff */
[----:B------:R-:W-:Y:S01]  /*3b40*/  UIADD3 UR16, UPT, UPT, UR6, 0x4, URZ ;  /* 0x0000000406107890 */ /* 0x000fe2000fffe0ff */
[----:B------:R2:W3:Y:S01]  /*3b50*/  @P0 SYNCS.PHASECHK.TRANS64.TRYWAIT P2, [UR4], R0 ;  /* 0x00000000ff0005a7 */ /* 0x0004e20008041104 */
[----:B------:R-:W-:Y:S02]  /*3b60*/  ULEA UR4, UR10, UR29, 0x9 ;  /* 0x0000001d0a047291 */ /* 0x000fe4000f8e48ff */
[----:B------:R-:W-:Y:S02]  /*3b70*/  UIADD3 UR12, UPT, UPT, UR6, 0x6, URZ ;  /* 0x00000006060c7890 */ /* 0x000fe4000fffe0ff */
[----:B------:R-:W-:Y:S02]  /*3b80*/  UIADD3 UR18, UPT, UPT, UR4, 0x2, URZ ;  /* 0x0000000204127890 */ /* 0x000fe4000fffe0ff */
[----:B------:R-:W-:Y:S02]  /*3b90*/  UIADD3 UR14, UPT, UPT, UR4, 0x4, URZ ;  /* 0x00000004040e7890 */ /* 0x000fe4000fffe0ff */
[----:B------:R-:W-:Y:S01]  /*3ba0*/  UIADD3 UR8, UPT, UPT, UR4, 0x6, URZ ;  /* 0x0000000604087890 */ /* 0x000fe2000fffe0ff */
[----:B------:R-:W-:Y:S01]  /*3bb0*/  UMOV UR7, 0x40004040 ;  /* 0x4000404000077882 */ /* 0x000fe20000000000 */
[----:B------:R-:W-:Y:S01]  /*3bc0*/  UMOV UR5, 0x40004040 ;  /* 0x4000404000057882 */ /* 0x000fe20000000000 */
[----:B------:R-:W-:Y:S01]  /*3bd0*/  UMOV UR21, 0x40004040 ;  /* 0x4000404000157882 */ /* 0x000fe20000000000 */
[----:B------:R2:W-:Y:S01]  /*3be0*/  UTCHMMA.2CTA gdesc[UR4], gdesc[UR6], tmem[UR11], tmem[UR40], idesc[UR41], UP2 ;  /* 0x00ff2806040075ea */ /* 0x0005e2000920000b */
[----:B------:R-:W-:Y:S01]  /*3bf0*/  UPLOP3.LUT UP2, UPT, UPT, UPT, UPT, 0x80, 0x8 ;  /* 0x000000000008789c */ /* 0x000fe20003f4f070 */
[----:B------:R-:W-:Y:S01]  /*3c00*/  UMOV UR19, 0x40004040 ;  /* 0x4000404000137882 */ /* 0x000fe20000000000 */
[----:B------:R-:W-:Y:S01]  /*3c10*/  UMOV UR17, 0x40004040 ;  /* 0x4000404000117882 */ /* 0x000fe20000000000 */
[----:B------:R2:W-:Y:S01]  /*3c20*/  UTCHMMA.2CTA gdesc[UR18], gdesc[UR20], tmem[UR11], tmem[UR38], idesc[UR39], UPT ;  /* 0x00ff2614120075ea */ /* 0x0005e2000ba0000b */
[----:B------:R-:W-:Y:S01]  /*3c30*/  UMOV UR15, 0x40004040 ;  /* 0x40004040000f7882 */ /* 0x000fe20000000000 */
[----:B------:R-:W-:Y:S01]  /*3c40*/  UMOV UR13, 0x40004040 ;  /* 0x40004040000d7882 */ /* 0x000fe20000000000 */
[----:B------:R-:W-:Y:S01]  /*3c50*/  UMOV UR9, 0x40004040 ;  /* 0x4000404000097882 */ /* 0x000fe20000000000 */
[----:B------:R2:W-:Y:S01]  /*3c60*/  UTCHMMA.2CTA gdesc[UR14], gdesc[UR16], tmem[UR11], tmem[UR36], idesc[UR37], UPT ;  /* 0x00ff24100e0075ea */ /* 0x0005e2000ba0000b */
[----:B------:R2:W-:Y:S01]  /*3c70*/  UTCHMMA.2CTA gdesc[UR8], gdesc[UR12], tmem[UR11], tmem[UR34], idesc[UR35], UPT ;  /* 0x00ff220c080075ea */ /* 0x0005e2000ba0000b */
[----:B------:R2:W-:Y:S01]  /*3c80*/  UTCBAR.2CTA.MULTICAST [UR25], URZ, UR28 ;  /* 0x000000ff190073e9 */ /* 0x0005e2000820081c */
[----:B------:R-:W-:Y:S01]  /*3c90*/  UMOV UR10, UR23 ;  /* 0x00000017000a7c82 */ /* 0x000fe20008000000 */
[----:B------:R-:W-:Y:S05]  /*3ca0*/  BRA.U UP0, `(.L_x_72) ;  /* 0xfffffffd00507547 */ /* 0x000fea000b83ffff */
.L_x_69:
[----:B--2---:R-:W-:Y:S01]  /*3cb0*/  UIADD3 UR4, UPT, UPT, UR31, 0xa0, URZ ;  /* 0x000000a01f047890 */ /* 0x004fe2000fffe0ff */
[----:B------:R-:W-:-:S08]  /*3cc0*/  UMOV UR22, UR27 ;  /* 0x0000001b00167c82 */ /* 0x000fd00008000000 */
[----:B------:R2:W-:Y:S01]  /*3cd0*/  UTCBAR.2CTA.MULTICAST [UR4], URZ, UR42 ;  /* 0x000000ff040073e9 */ /* 0x0005e2000820082a */
[----:B------:R-:W-:Y:S02]  /*3ce0*/  NOP ;  /* 0x0000000000007918 */ /* 0x000fe40000000000 */
.L_x_67:
[----:B--2---:R-:W-:Y:S01]  /*3cf0*/  UIADD3 UR4, UPT, UPT, UR32, 0x1, URZ ;  /* 0x0000000120047890 */ /* 0x004fe2000fffe0ff */
[----:B------:R-:W-:-:S03]  /*3d00*/  ISETP.NE.AND P0, PT, R8, 0x2, PT ;  /* 0x000000020800780c */ /* 0x000fc60003f05270 */
[----:B------:R-:W-:Y:S01]  /*3d10*/  UISETP.NE.AND UP0, UPT, UR4, 0x4, UPT ;  /* 0x000000040400788c */ /* 0x000fe2000bf05270 */
[----:B-1----:R-:W-:Y:S02]  /*3d20*/  SEL R0, RZ, 0x1, P0 ;  /* 0x00000001ff007807 */ /* 0x002fe40000000000 */
[----:B------:R-:W-:Y:S01]  /*3d30*/  SEL R8, R8, RZ, P0 ;  /* 0x000000ff08087207 */ /* 0x000fe20000000000 */
[----:B------:R-:W-:Y:S01]  /*3d40*/  USEL UR5, URZ, 0x1, UP0 ;  /* 0x00000001ff057887 */ /* 0x000fe20008000000 */
[----:B------:R-:W-:Y:S01]  /*3d50*/  LOP3.LUT R3, R3, R0, RZ, 0x3c, !PT ;  /* 0x0000000003037212 */ /* 0x000fe200078e3cff */
[----:B------:R-:W-:-:S04]  /*3d60*/  USEL UR32, UR4, URZ, UP0 ;  /* 0x000000ff04207287 */ /* 0x000fc80008000000 */
[----:B------:R-:W-:Y:S01]  /*3d70*/  LOP3.LUT R9, R9, UR5, RZ, 0x3c, !PT ;  /* 0x0000000509097c12 */ /* 0x000fe2000f8e3cff */
[----:B------:R-:W-:Y:S07]  /*3d80*/  @P1 BRA `(.L_x_73) ;  /* 0xfffffff800881947 */ /* 0x000fee000383ffff */
[----:B------:R-:W1:Y:S01]  /*3d90*/  S2UR UR8, SR_CgaCtaId ;  /* 0x00000000000879c3 */ /* 0x000e620000008800 */
[----:B------:R-:W-:Y:S01]  /*3da0*/  ELECT P0, URZ, PT ;  /* 0x0000000000ff782f */ /* 0x000fe20003800000 */
[----:B------:R-:W-:Y:S01]  /*3db0*/  HFMA2 R0, -RZ, RZ, 0, 5.9604644775390625e-08 ;  /* 0x00000001ff007431 */ /* 0x000fe200000001ff */
[----:B------:R-:W-:-:S05]  /*3dc0*/  UMOV UR4, 0x40 ;  /* 0x0000004000047882 */ /* 0x000fca0000000000 */
[----:B------:R-:W-:Y:S01]  /*3dd0*/  UVIRTCOUNT.DEALLOC.SMPOOL 0x80 ;  /* 0x000000800000784c */ /* 0x000fe20000000000 */
[----:B------:R-:W-:Y:S02]  /*3de0*/  UISETP.NE.AND UP1, UPT, UR48, URZ, UPT ;  /* 0x000000ff3000728c */ /* 0x000fe4000bf25270 */
[----:B-1----:R-:W-:-:S09]  /*3df0*/  ULEA UR8, UR8, UR4, 0x18 ;  /* 0x0000000408087291 */ /* 0x002fd2000f8ec0ff */
[----:B------:R1:W-:Y:S01]  /*3e00*/  @P0 STS.U8 [UR8+0x1c], R0 ;  /* 0x00001c00ff000988 */ /* 0x0003e20008000008 */
[----:B------:R-:W-:Y:S05]  /*3e10*/  BRA.U UP1, `(.L_x_74) ;  /* 0x0000000101a07547 */ /* 0x000fea000b800000 */
[----:B------:R-:W-:Y:S01]  /*3e20*/  UIADD3 UR7, UPT, UPT, UR26, 0xc0, URZ ;  /* 0x000000c01a077890 */ /* 0x000fe2000fffe0ff */
[----:B------:R-:W-:-:S03]  /*3e30*/  SHF.L.U32 R2, R9, 0x1f, RZ ;  /* 0x0000001f09027819 */ /* 0x000fc600000006ff */
[----:B------:R-:W-:-:S09]  /*3e40*/  ULEA UR4, UR32, UR7, 0x3 ;  /* 0x0000000720047291 */ /* 0x000fd2000f8e18ff */
[----:B------:R-:W2:Y:S02]  /*3e50*/  SYNCS.PHASECHK.TRANS64.TRYWAIT P0, [UR4], R2 ;  /* 0x00000002ff0075a7 */ /* 0x000ea40008001104 */
[----:B--2---:R-:W-:Y:S05]  /*3e60*/  @!P0 BRA `(.L_x_75) ;  /* 0x00000054001c8947 */ /* 0x004fea0003800000 */
.L_x_169:
[----:B------:R-:W-:-:S04]  /*3e70*/  UIADD3 UR4, UPT, UPT, UR32, 0x1, URZ ;  /* 0x0000000120047890 */ /* 0x000fc8000fffe0ff */
[----:B------:R-:W-:-:S04]  /*3e80*/  UISETP.NE.AND UP0, UPT, UR4, 0x4, UPT ;  /* 0x000000040400788c */ /* 0x000fc8000bf05270 */
[----:B------:R-:W-:Y:S02]  /*3e90*/  USEL UR6, URZ, 0x1, UP0 ;  /* 0x00000001ff067887 */ /* 0x000fe40008000000 */
[----:B------:R-:W-:-:S04]  /*3ea0*/  USEL UR4, UR4, URZ, UP0 ;  /* 0x000000ff04047287 */ /* 0x000fc80008000000 */
[----:B------:R-:W-:Y:S01]  /*3eb0*/  ULEA UR5, UR4, UR7, 0x3 ;  /* 0x0000000704057291 */ /* 0x000fe2000f8e18ff */
[----:B-1----:R-:W-:-:S04]  /*3ec0*/  LOP3.LUT R2, R9, UR6, RZ, 0x3c, !PT ;  /* 0x0000000609027c12 */ /* 0x002fc8000f8e3cff */
[----:B------:R-:W-:-:S04]  /*3ed0*/  SHF.L.U32 R3, R2, 0x1f, RZ ;  /* 0x0000001f02037819 */ /* 0x000fc800000006ff */
[----:B------:R-:W1:Y:S02]  /*3ee0*/  SYNCS.PHASECHK.TRANS64.TRYWAIT P0, [UR5], R3 ;  /* 0x00000003ff0075a7 */ /* 0x000e640008001105 */
[----:B-1----:R-:W-:Y:S05]  /*3ef0*/  @!P0 BRA `(.L_x_76) ;  /* 0x0000005400108947 */ /* 0x002fea0003800000 */
.L_x_171:
        /* <DEDUP_REMOVED lines=9> */
.L_x_173:
[----:B------:R-:W-:-:S04]  /*3f90*/  UIADD3 UR4, UPT, UPT, UR4, 0x1, URZ ;  /* 0x0000000104047890 */ /* 0x000fc8000fffe0ff */
[----:B------:R-:W-:-:S04]  /*3fa0*/  UISETP.NE.AND UP0, UPT, UR4, 0x4, UPT ;  /* 0x000000040400788c */ /* 0x000fc8000bf05270 */
[----:B------:R-:W-:Y:S02]  /*3fb0*/  USEL UR5, URZ, 0x1, UP0 ;  /* 0x00000001ff057887 */ /* 0x000fe40008000000 */
[----:B------:R-:W-:-:S04]  /*3fc0*/  USEL UR4, UR4, URZ, UP0 ;  /* 0x000000ff04047287 */ /* 0x000fc80008000000 */
[----:B------:R-:W-:Y:S01]  /*3fd0*/  ULEA UR4, UR4, UR7, 0x3 ;  /* 0x0000000704047291 */ /* 0x000fe2000f8e18ff */
[----:B------:R-:W-:-:S04]  /*3fe0*/  LOP3.LUT R2, R2, UR5, RZ, 0x3c, !PT ;  /* 0x0000000502027c12 */ /* 0x000fc8000f8e3cff */
[----:B------:R-:W-:Y:S01]  /*3ff0*/  SHF.L.U32 R2, R2, 0x1f, RZ ;  /* 0x0000001f02027819 */ /* 0x000fe200000006ff */
[----:B-1----:R-:W-:-:S04]  /*4000*/  IMAD.U32 R0, RZ, RZ, UR4 ;  /* 0x00000004ff007e24 */ /* 0x002fc8000f8e00ff */
[----:B------:R1:W2:Y:S03]  /*4010*/  SYNCS.PHASECHK.TRANS64.TRYWAIT P0, [R0+URZ], R2 ;  /* 0x00000002000075a7 */ /* 0x0002a600080011ff */
[----:B--2---:R-:W-:Y:S05]  /*4020*/  @!P0 NANOSLEEP.SYNCS 0x989680 ;  /* 0x009896800000895d */ /* 0x004fea0003900000 */
[----:B------:R-:W2:Y:S02]  /*4030*/  @!P0 SYNCS.PHASECHK.TRANS64 P0, [R0+URZ], R2 ;  /* 0x00000002000085a7 */ /* 0x000ea400080010ff */
[----:B--2---:R-:W-:Y:S05]  /*4040*/  @P0 BRA `(.L_x_78) ;  /* 0x0000000000200947 */ /* 0x004fea0003800000 */
.L_x_79:
[----:B--2---:R2:W4:Y:S02]  /*4050*/  SYNCS.PHASECHK.TRANS64.TRYWAIT P0, [R0+URZ], R2 ;  /* 0x00000002000075a7 */ /* 0x00452400080011ff */
[----:B----4-:R-:W-:Y:S05]  /*4060*/  @!P0 NANOSLEEP.SYNCS 0x989680 ;  /* 0x009896800000895d */ /* 0x010fea0003900000 */
[----:B------:R-:W4:Y:S02]  /*4070*/  @!P0 SYNCS.PHASECHK.TRANS64 P0, [R0+URZ], R2 ;  /* 0x00000002000085a7 */ /* 0x000f2400080010ff */
[----:B----4-:R-:W-:Y:S05]  /*4080*/  @!P0 BRA `(.L_x_79) ;  /* 0xfffffffc00f08947 */ /* 0x010fea000383ffff */
[----:B------:R-:W-:Y:S05]  /*4090*/  BRA `(.L_x_78) ;  /* 0x00000000000c7947 */ /* 0x000fea0003800000 */
.L_x_74:
[----:B------:R-:W-:-:S04]  /*40a0*/  UIADD3 UR4, UPT, UPT, UR26, 0x100, URZ ;  /* 0x000001001a047890 */ /* 0x000fc8000fffe0ff */
[----:B------:R-:W-:-:S09]  /*40b0*/  UPRMT UR4, UR49, 0x654, UR4 ;  /* 0x0000065431047896 */ /* 0x000fd20008000004 */
[----:B------:R-:W-:Y:S03]  /*40c0*/  SYNCS.ARRIVE.TRANS64.RED.A1T0 RZ, [UR4], RZ ;  /* 0x000000ffffff79a7 */ /* 0x000fe60008100404 */
.L_x_78:
[----:B-12---:R-:W-:Y:S01]  /*40d0*/  SHF.L.U32 R2, RZ, 0x1f, RZ ;  /* 0x0000001fff027819 */ /* 0x006fe200000006ff */
[----:B------:R-:W-:Y:S01]  /*40e0*/  UIADD3 UR4, UPT, UPT, UR26, 0x100, URZ ;  /* 0x000001001a047890 */ /* 0x000fe2000fffe0ff */
[----:B------:R-:W-:Y:S02]  /*40f0*/  PLOP3.LUT P0, PT, PT, PT, UP1, 0x80, 0x8 ;  /* 0x000000000008781c */ /* 0x000fe40003f0f018 */
[----:B------:R-:W1:Y:S02]  /*4100*/  SYNCS.PHASECHK.TRANS64.TRYWAIT P1, [UR26+0x100], R2 ;  /* 0x00010002ff0075a7 */ /* 0x000e64000802111a */
[----:B-1----:R-:W-:Y:S09]  /*4110*/  @!P1 BRA `(.L_x_80) ;  /* 0x0000005000b89947 */ /* 0x002ff20003800000 */
.L_x_175:
[----:B------:R-:W-:Y:S01]  /*4120*/  @!UP1 UPRMT UR4, UR49, 0x654, UR4 ;  /* 0x0000065431049896 */ /* 0x000fe20008000004 */
[----:B------:R-:W-:Y:S01]  /*4130*/  UMOV UR5, 0xffff ;  /* 0x0000ffff00057882 */ /* 0x000fe20000000000 */
[----:B------:R-:W-:-:S07]  /*4140*/  UMOV UR6, 0x1 ;  /* 0x0000000100067882 */ /* 0x000fce0000000000 */
[----:B------:R-:W-:Y:S01]  /*4150*/  @!P0 SYNCS.ARRIVE.TRANS64.RED.A1T0 RZ, [UR4], RZ ;  /* 0x000000ffffff89a7 */ /* 0x000fe20008100404 */
[----:B------:R-:W-:Y:S01]  /*4160*/  NOP ;  /* 0x0000000000007918 */ /* 0x000fe20000000000 */
[----:B-1----:R-:W1:Y:S01]  /*4170*/  LDS R0, [UR8+0x14] ;  /* 0x00001408ff007984 */ /* 0x002e620008000800 */
[----:B------:R-:W-:-:S04]  /*4180*/  ULOP3.LUT UR4, UR44, 0xffff, URZ, 0xc0, !UPT ;  /* 0x0000ffff2c047892 */ /* 0x000fc8000f8ec0ff */
[----:B------:R-:W-:-:S04]  /*4190*/  USHF.R.U32.HI UR4, URZ, 0x5, UR4 ;  /* 0x00000005ff047899 */ /* 0x000fc80008011604 */
[----:B------:R-:W-:Y:S02]  /*41a0*/  USHF.L.U32 UR5, UR5, UR4, URZ ;  /* 0x0000000405057299 */ /* 0x000fe400080006ff */
[----:B------:R-:W-:-:S04]  /*41b0*/  USHF.L.U32 UR4, UR6, UR4, URZ ;  /* 0x0000000406047299 */ /* 0x000fc800080006ff */
[----:B-1----:R-:W-:-:S04]  /*41c0*/  LOP3.LUT R0, R0, UR5, RZ, 0xc0, !PT ;  /* 0x0000000500007c12 */ /* 0x002fc8000f8ec0ff */
[----:B------:R-:W-:-:S13]  /*41d0*/  ISETP.NE.AND P0, PT, R0, UR5, PT ;  /* 0x0000000500007c0c */ /* 0x000fda000bf05270 */
[----:B------:R-:W-:Y:S05]  /*41e0*/  @P0 BRA `(.L_x_81) ;  /* 0x0000000000580947 */ /* 0x000fea0003800000 */
[----:B------:R-:W1:Y:S02]  /*41f0*/  LDS R0, [UR8+0x18] ;  /* 0x00001808ff007984 */ /* 0x000e640008000800 */
[----:B-1----:R-:W-:-:S04]  /*4200*/  LOP3.LUT R0, R0, UR4, RZ, 0xc0, !PT ;  /* 0x0000000400007c12 */ /* 0x002fc8000f8ec0ff */
[----:B------:R-:W-:-:S13]  /*4210*/  ISETP.NE.AND P0, PT, R0, UR4, PT ;  /* 0x0000000400007c0c */ /* 0x000fda000bf05270 */
[----:B------:R-:W-:Y:S05]  /*4220*/  @P0 BRA `(.L_x_82) ;  /* 0x00000000003c0947 */ /* 0x000fea0003800000 */
[----:B------:R-:W1:Y:S01]  /*4230*/  S2R R2, SR_LANEID ;  /* 0x0000000000027919 */ /* 0x000e620000000000 */
[----:B------:R-:W-:-:S06]  /*4240*/  ULOP3.LUT UR5, URZ, UR5, URZ, 0x33, !UPT ;  /* 0x00000005ff057292 */ /* 0x000fcc000f8e33ff */
[----:B------:R-:W-:-:S04]  /*4250*/  IMAD.U32 R0, RZ, RZ, UR5 ;  /* 0x00000005ff007e24 */ /* 0x000fc8000f8e00ff */
[----:B------:R2:W4:Y:S02]  /*4260*/  REDUX UR7, R0 ;  /* 0x00000000000773c4 */ /* 0x0005240000000000 */
[----:B------:R1:W-:Y:S01]  /*4270*/  UTCATOMSWS.AND URZ, UR5 ;  /* 0x0000000500ff79e3 */ /* 0x0003e20008000000 */
[----:B--2---:R-:W-:Y:S01]  /*4280*/  LOP3.LUT R0, RZ, UR4, RZ, 0x33, !PT ;  /* 0x00000004ff007c12 */ /* 0x004fe2000f8e33ff */
[----:B------:R-:W-:Y:S02]  /*4290*/  VOTEU.ANY UR4, UPT, PT ;  /* 0x0000000000047886 */ /* 0x000fe400038e0100 */
[----:B------:R-:W-:Y:S02]  /*42a0*/  UFLO.U32 UR4, UR4 ;  /* 0x00000004000472bd */ /* 0x000fe400080e0000 */
[----:B------:R-:W2:Y:S04]  /*42b0*/  REDUX UR6, R0 ;  /* 0x00000000000673c4 */ /* 0x000ea80000000000 */
[----:B-1----:R-:W-:-:S02]  /*42c0*/  ISETP.EQ.U32.AND P0, PT, R2, UR4, PT ;  /* 0x0000000402007c0c */ /* 0x002fc4000bf02070 */
[----:B----4-:R-:W-:-:S11]  /*42d0*/  MOV R2, UR7 ;  /* 0x0000000700027c02 */ /* 0x010fd60008000f00 */
[----:B------:R1:W-:Y:S01]  /*42e0*/  @P0 ATOMS.AND RZ, [UR8+0x14], R2 ;  /* 0x00001402ffff098c */ /* 0x0003e2000a800008 */
[----:B--2---:R-:W-:-:S05]  /*42f0*/  IMAD.U32 R0, RZ, RZ, UR6 ;  /* 0x00000006ff007e24 */ /* 0x004fca000f8e00ff */
[----:B------:R1:W-:Y:S01]  /*4300*/  @P0 ATOMS.AND RZ, [UR8+0x18], R0 ;  /* 0x00001800ffff098c */ /* 0x0003e2000a800008 */
[----:B------:R-:W-:Y:S05]  /*4310*/  BRA `(.L_x_83) ;  /* 0x0000000000147947 */ /* 0x000fea0003800000 */
.L_x_82:
[----:B------:R-:W-:Y:S02]  /*4320*/  MOV R2, 0x4340 ;  /* 0x0000434000027802 */ /* 0x000fe40000000f00 */
[----:B---3-5:R-:W-:Y:S05]  /*4330*/  CALL.REL.NOINC `($__internal_0_$__cuda_sm10x_tcgen05_guardrail_trap_col_being_dealloced_not_returned_by_alloc) ;  /* 0x0000005400987944 */ /* 0x028fea0003c00000 */
[----:B------:R-:W-:Y:S05]  /*4340*/  BRA `(.L_x_83) ;  /* 0x0000000000087947 */ /* 0x000fea0003800000 */
.L_x_81:
[----:B------:R-:W-:Y:S02]  /*4350*/  MOV R2, 0x4370 ;  /* 0x0000437000027802 */ /* 0x000fe40000000f00 */
[----:B---3-5:R-:W-:Y:S05]  /*4360*/  CALL.REL.NOINC `($__internal_2_$__cuda_sm10x_tcgen05_guardrail_trap_unallocated_columns_being_dealloced) ;  /* 0x0000005400a47944 */ /* 0x028fea0003c00000 */
.L_x_83:
[----:B------:R-:W-:Y:S01]  /*4370*/  NOP ;  /* 0x0000000000007918 */ /* 0x000fe20000000000 */
[----:B------:R-:W-:Y:S05]  /*4380*/  EXIT ;  /* 0x000000000000794d */ /* 0x000fea0003800000 */
.L_x_54:
[----:B------:R-:W-:-:S09]  /*4390*/  UISETP.NE.OR UP0, UPT, UR23, 0x3, !UP4 ;  /* 0x000000031700788c */ /* 0x000fd2000e705670 */
[----:B------:R-:W-:Y:S05]  /*43a0*/  BRA.U UP0, `(.L_x_84) ;  /* 0x0000001100b87547 */ /* 0x000fea000b800000 */
[----:B------:R-:W2:Y:S01]  /*43b0*/  LDCU UR31, c[0x0][0x370] ;  /* 0x00006e00ff1f77ac */ /* 0x000ea20008000800 */
[----:B------:R-:W3:Y:S01]  /*43c0*/  LDC.64 R16, c[0x0][0x348] ;  /* 0x0000d200ff107b82 */ /* 0x000ee20000000a00 */
[----:B------:R-:W-:Y:S02]  /*43d0*/  HFMA2 R13, -RZ, RZ, 0, 0 ;  /* 0x00000000ff0d7431 */ /* 0x000fe400000001ff */
[----:B------:R-:W-:Y:S01]  /*43e0*/  IMAD.MOV.U32 R15, RZ, RZ, 0x1 ;  /* 0x00000001ff0f7424 */ /* 0x000fe200078e00ff */
[----:B------:R-:W2:Y:S01]  /*43f0*/  LDCU.128 UR48, c[0x0][0xb10] ;  /* 0x00016200ff3077ac */ /* 0x000ea20008000c00 */
[----:B------:R-:W-:Y:S01]  /*4400*/  IMAD.MOV.U32 R14, RZ, RZ, RZ ;  /* 0x000000ffff0e7224 */ /* 0x000fe200078e00ff */
[----:B------:R-:W-:Y:S01]  /*4410*/  MOV R7, 0x1000 ;  /* 0x0000100000077802 */ /* 0x000fe20000000f00 */
[----:B------:R-:W4:Y:S01]  /*4420*/  LDCU UR30, c[0x0][0x374] ;  /* 0x00006e80ff1e77ac */ /* 0x000f220008000800 */
[----:B------:R-:W1:Y:S01]  /*4430*/  LDC.64 R2, c[0x0][0x888] ;  /* 0x00022200ff027b82 */ /* 0x000e620000000a00 */
[----:B------:R-:W4:Y:S01]  /*4440*/  LDCU UR15, c[0x0][0xb0c] ;  /* 0x00016180ff0f77ac */ /* 0x000f220008000800 */
[----:B------:R-:W3:Y:S06]  /*4450*/  LDCU UR52, c[0x0][0xb20] ;  /* 0x00016400ff3477ac */ /* 0x000eec0008000800 */
[----:B------:R-:W1:Y:S01]  /*4460*/  LDC.64 R4, c[0x0][0x890] ;  /* 0x00022400ff047b82 */ /* 0x000e620000000a00 */
[----:B------:R-:W3:Y:S01]  /*4470*/  LDCU UR4, c[0x0][0xb30] ;  /* 0x00016600ff0477ac */ /* 0x000ee20008000800 */
[----:B------:R-:W-:Y:S01]  /*4480*/  UMOV UR21, 0x400 ;  /* 0x0000040000157882 */ /* 0x000fe20000000000 */
[----:B--2---:R-:W-:-:S02]  /*4490*/  UIMAD.WIDE.U32 UR6, UR31, UR48, URZ ;  /* 0x000000301f0672a5 */ /* 0x004fc4000f8e00ff */
[----:B----4-:R-:W-:Y:S02]  /*44a0*/  UIMAD.WIDE.U32 UR8, UR30, UR51, URZ ;  /* 0x000000331e0872a5 */ /* 0x010fe4000f8e00ff */
[----:B------:R-:W-:Y:S02]  /*44b0*/  ULEA UR21, UR47, UR21, 0x18 ;  /* 0x000000152f157291 */ /* 0x000fe4000f8ec0ff */
[----:B------:R-:W-:Y:S02]  /*44c0*/  UPLOP3.LUT UP2, UPT, UPT, UPT, UPT, 0x40, 0x4 ;  /* 0x000000000004789c */ /* 0x000fe40003f4e870 */
[----:B------:R-:W-:Y:S01]  /*44d0*/  UIADD3 UR37, UPT, UPT, UR21, 0x48, URZ ;  /* 0x0000004815257890 */ /* 0x000fe2000fffe0ff */
[----:B------:R-:W-:Y:S01]  /*44e0*/  UMOV UR6, UR7 ;  /* 0x0000000700067c82 */ /* 0x000fe20008000000 */
[----:B------:R-:W-:Y:S01]  /*44f0*/  UMOV UR38, UR9 ;  /* 0x0000000900267c82 */ /* 0x000fe20008000000 */
[----:B------:R-:W-:Y:S02]  /*4500*/  UISETP.GE.AND UP0, UPT, UR45, 0x1, UPT ;  /* 0x000000012d00788c */ /* 0x000fe4000bf06270 */
[----:B------:R-:W-:Y:S01]  /*4510*/  UISETP.NE.AND UP4, UPT, UR45, 0x1, UPT ;  /* 0x000000012d00788c */ /* 0x000fe2000bf85270 */
[----:B------:R-:W2:Y:S01]  /*4520*/  LDCU.64 UR22, c[0x0][0xb28] ;  /* 0x00016500ff1677ac */ /* 0x000ea20008000a00 */
[----:B------:R-:W-:-:S02]  /*4530*/  UISETP.NE.AND UP6, UPT, UR15, 0x1, UPT ;  /* 0x000000010f00788c */ /* 0x000fc4000bfc5270 */
[----:B------:R-:W-:Y:S02]  /*4540*/  UISETP.NE.AND UP5, UPT, UR50, 0x1, UPT ;  /* 0x000000013200788c */ /* 0x000fe4000bfa5270 */
[----:B------:R-:W-:Y:S02]  /*4550*/  UIADD3 UR41, UPT, UPT, UR21, 0x30, URZ ;  /* 0x0000003015297890 */ /* 0x000fe4000fffe0ff */
[----:B------:R-:W-:Y:S02]  /*4560*/  UIADD3 UR33, UPT, UPT, UR21, 0x38, URZ ;  /* 0x0000003815217890 */ /* 0x000fe4000fffe0ff */
[----:B------:R-:W-:Y:S02]  /*4570*/  UIADD3 UR25, UPT, UPT, UR21, 0x40, URZ ;  /* 0x0000004015197890 */ /* 0x000fe4000fffe0ff */
[----:B------:R-:W-:Y:S02]  /*4580*/  UPRMT UR37, UR47, 0x654, UR37 ;  /* 0x000006542f257896 */ /* 0x000fe40008000025 */
[----:B------:R-:W-:-:S02]  /*4590*/  USHF.R.U32.HI UR39, URZ, UR49, UR6 ;  /* 0x00000031ff277299 */ /* 0x000fc40008011606 */
[----:B---3--:R-:W-:Y:S02]  /*45a0*/  USHF.R.U32.HI UR38, URZ, UR52, UR38 ;  /* 0x00000034ff267299 */ /* 0x008fe40008011626 */
[----:B------:R-:W-:-:S11]  /*45b0*/  UISETP.NE.AND UP3, UPT, UR4, 0x1, UPT ;  /* 0x000000010400788c */ /* 0x000fd6000bf65270 */
.L_x_95:
[C---:B------:R-:W-:Y:S02]  /*45c0*/  LEA R12, R14.reuse, UR21, 0x3 ;  /* 0x000000150e0c7c11 */ /* 0x040fe4000f8e18ff */
[----:B------:R-:W-:Y:S02]  /*45d0*/  SHF.L.U32 R0, R13, 0x1f, RZ ;  /* 0x0000001f0d007819 */ /* 0x000fe400000006ff */
[----:B------:R-:W-:Y:S02]  /*45e0*/  LEA R8, R14, UR21, 0x4 ;  /* 0x000000150e087c11 */ /* 0x000fe4000f8e20ff */
[----:B---3--:R-:W3:Y:S02]  /*45f0*/  SYNCS.PHASECHK.TRANS64.TRYWAIT P0, [R12+URZ+0x80], R0 ;  /* 0x000080000c0075a7 */ /* 0x008ee400080011ff */
[----:B---3--:R-:W-:Y:S05]  /*4600*/  @!P0 BRA `(.L_x_85) ;  /* 0x0000004c00948947 */ /* 0x008fea0003800000 */
.L_x_176:
[----:B------:R-:W4:Y:S01]  /*4610*/  LDS.128 R8, [R8+0x110] ;  /* 0x0001100008087984 */ /* 0x000f220000000c00 */
[----:B------:R-:W-:Y:S01]  /*4620*/  UISETP.GE.AND UP0, UPT, UR45, 0x1, UPT ;  /* 0x000000012d00788c */ /* 0x000fe2000bf06270 */
[----:B------:R-:W-:Y:S01]  /*4630*/  @!PT LDS RZ, [RZ] ;  /* 0x00000000fffff984 */ /* 0x000fe20000000800 */
[----:B------:R-:W-:Y:S01]  /*4640*/  @!PT LDS RZ, [RZ] ;  /* 0x00000000fffff984 */ /* 0x000fe20000000800 */
[----:B------:R-:W-:Y:S01]  /*4650*/  @!PT LDS RZ, [RZ] ;  /* 0x00000000fffff984 */ /* 0x000fe20000000800 */
[----:B------:R-:W-:Y:S01]  /*4660*/  @!PT LDS RZ, [RZ] ;  /* 0x00000000fffff984 */ /* 0x000fe20000000800 */
[----:B------:R1:W-:Y:S06]  /*4670*/  MEMBAR.ALL.CTA ;  /* 0x0000000000007992 */ /* 0x0003ec0000008000 */
[----:B-1----:R-:W1:Y:S01]  /*4680*/  FENCE.VIEW.ASYNC.S ;  /* 0x00000000000073c6 */ /* 0x002e620000000000 */
[----:B----4-:R-:W-:Y:S11]  /*4690*/  LOP3.LUT P0, RZ, R10, 0x1, RZ, 0xc0, !PT ;  /* 0x000000010aff7812 */ /* 0x010ff6000780c0ff */
[----:B------:R-:W-:Y:S02]  /*46a0*/  @!UPT UIADD3 URZ, UPT, UPT, URZ, URZ, URZ ;  /* 0x000000fffffff290 */ /* 0x000fe4000fffe0ff */
[----:B-1----:R-:W-:Y:S01]  /*46b0*/  VOTEU.ANY UP1, P0 ;  /* 0x0000000000ff7886 */ /* 0x002fe20000020100 */
[----:B------:R-:W-:Y:S11]  /*46c0*/  PLOP3.LUT P0, PT, PT, PT, UP1, 0x80, 0x8 ;  /* 0x000000000008781c */ /* 0x000ff60003f0f018 */
[----:B------:R-:W-:Y:S02]  /*46d0*/  @!UPT UIADD3 URZ, UPT, UPT, URZ, URZ, URZ ;  /* 0x000000fffffff290 */ /* 0x000fe4000fffe0ff */
[----:B---3--:R-:W-:Y:S02]  /*46e0*/  @P0 SHF.R.U32.HI R0, RZ, 0x10, R9 ;  /* 0x00000010ff000819 */ /* 0x008fe40000011609 */
[----:B------:R-:W-:Y:S02]  /*46f0*/  @P0 MOV R6, R8 ;  /* 0x0000000800060202 */ /* 0x000fe40000000f00 */
[----:B------:R-:W-:Y:S01]  /*4700*/  @P0 R2UR UR4, R0 ;  /* 0x00000000000402ca */ /* 0x000fe200000e0000 */
[----:B------:R-:W-:Y:S01]  /*4710*/  VIADD R0, R12, 0x90 ;  /* 0x000000900c007836 */ /* 0x000fe20000000000 */
[----:B------:R-:W-:Y:S02]  /*4720*/  @P0 LOP3.LUT R8, R9, 0xffff, RZ, 0xc0, !PT ;  /* 0x0000ffff09080812 */ /* 0x000fe400078ec0ff */
[----:B------:R-:W-:Y:S02]  /*4730*/  @P0 R2UR UR6, R6 ;  /* 0x00000000060602ca */ /* 0x000fe400000e0000 */
[----:B------:R-:W-:Y:S02]  /*4740*/  PRMT R0, RZ, 0x654, R0 ;  /* 0x00000654ff007816 */ /* 0x000fe40000000000 */
[----:B------:R-:W-:Y:S02]  /*4750*/  @P0 R2UR UR5, R8 ;  /* 0x00000000080502ca */ /* 0x000fe400000e0000 */
[----:B------:R1:W-:Y:S03]  /*4760*/  SYNCS.ARRIVE.TRANS64.RED.A1T0 RZ, [R0+URZ], RZ ;  /* 0x000000ff00ff79a7 */ /* 0x0003e600081004ff */
[----:B------:R-:W-:Y:S04]  /*4770*/  @UP1 UMOV UR29, UR4 ;  /* 0x00000004001d1c82 */ /* 0x000fe80008000000 */
[----:B------:R-:W-:Y:S04]  /*4780*/  @UP1 UMOV UR14, UR6 ;  /* 0x00000006000e1c82 */ /* 0x000fe80008000000 */
[----:B------:R-:W-:Y:S01]  /*4790*/  @UP1 UMOV UR13, UR5 ;  /* 0x00000005000d1c82 */ /* 0x000fe20008000000 */
[----:B------:R-:W-:Y:S05]  /*47a0*/  BRA.U !UP0, `(.L_x_86) ;  /* 0x0000000108a47547 */ /* 0x000fea000b800000 */
[----:B------:R-:W-:Y:S02]  /*47b0*/  UIMAD.WIDE.U32 UR16, UR13, UR51, URZ ;  /* 0x000000330d1072a5 */ /* 0x000fe4000f8e00ff */
[----:B------:R-:W-:Y:S02]  /*47c0*/  UIMAD.WIDE.U32 UR18, UR14, UR48, URZ ;  /* 0x000000300e1272a5 */ /* 0x000fe4000f8e00ff */
[----:B------:R-:W-:Y:S02]  /*47d0*/  USEL UR4, UR30, UR38, !UP5 ;  /* 0x000000261e047287 */ /* 0x000fe4000e800000 */
[----:B------:R-:W-:Y:S02]  /*47e0*/  USEL UR7, UR31, UR39, !UP6 ;  /* 0x000000271f077287 */ /* 0x000fe4000f000000 */
[----:B--2---:R-:W-:Y:S02]  /*47f0*/  UIMAD.WIDE.U32 UR8, UR4, UR22, URZ ;  /* 0x00000016040872a5 */ /* 0x004fe4000f8e00ff */
[----:B------:R-:W-:Y:S01]  /*4800*/  UIMAD.WIDE.U32 UR10, UR7, UR22, URZ ;  /* 0x00000016070a72a5 */ /* 0x000fe2000f8e00ff */
[----:B------:R-:W-:Y:S02]  /*4810*/  UMOV UR5, UR17 ;  /* 0x0000001100057c82 */ /* 0x000fe40008000000 */
[----:B------:R-:W-:Y:S03]  /*4820*/  USHF.R.U32.HI UR6, URZ, UR52, UR5 ;  /* 0x00000034ff067299 */ /* 0x000fe60008011605 */
[----:B------:R-:W-:Y:S01]  /*4830*/  UMOV UR5, UR19 ;  /* 0x0000001300057c82 */ /* 0x000fe20008000000 */
[----:B------:R-:W-:Y:S02]  /*4840*/  USEL UR6, UR13, UR6, !UP5 ;  /* 0x000000060d067287 */ /* 0x000fe4000e800000 */
[----:B------:R-:W-:Y:S03]  /*4850*/  USHF.R.U32.HI UR12, URZ, UR49, UR5 ;  /* 0x00000031ff0c7299 */ /* 0x000fe60008011605 */
[----:B------:R-:W-:Y:S02]  /*4860*/  UMOV UR5, UR9 ;  /* 0x0000000900057c82 */ /* 0x000fe40008000000 */
[----:B------:R-:W-:Y:S03]  /*4870*/  @UP4 USHF.R.U32.HI UR4, URZ, UR23, UR5 ;  /* 0x00000017ff044299 */ /* 0x000fe60008011605 */
[----:B------:R-:W-:Y:S01]  /*4880*/  UMOV UR5, UR11 ;  /* 0x0000000b00057c82 */ /* 0x000fe20008000000 */
[----:B------:R-:W-:Y:S02]  /*4890*/  UIMAD UR4, UR45, UR4, URZ ;  /* 0x000000042d0472a4 */ /* 0x000fe4000f8e02ff */
[----:B------:R-:W-:Y:S02]  /*48a0*/  @UP4 USHF.R.U32.HI UR7, URZ, UR23, UR5 ;  /* 0x00000017ff074299 */ /* 0x000fe40008011605 */
[----:B------:R-:W-:Y:S02]  /*48b0*/  UIMAD.WIDE.U32 UR10, UR6, UR22, URZ ;  /* 0x00000016060a72a5 */ /* 0x000fe4000f8e00ff */
[----:B------:R-:W-:Y:S02]  /*48c0*/  USEL UR5, UR14, UR12, !UP6 ;  /* 0x0000000c0e057287 */ /* 0x000fe4000f000000 */
[----:B------:R-:W-:Y:S02]  /*48d0*/  UIMAD UR8, UR45, UR7, URZ ;  /* 0x000000072d0872a4 */ /* 0x000fe4000f8e02ff */
[----:B------:R-:W-:Y:S03]  /*48e0*/  UISETP.GE.AND UP0, UPT, UR6, UR4, UPT ;  /* 0x000000040600728c */ /* 0x000fe6000bf06270 */
[----:B------:R-:W-:Y:S01]  /*48f0*/  UMOV UR4, UR11 ;  /* 0x0000000b00047c82 */ /* 0x000fe20008000000 */
[----:B------:R-:W-:Y:S02]  /*4900*/  UISETP.GE.OR UP0, UPT, UR5, UR8, UP0 ;  /* 0x000000080500728c */ /* 0x000fe40008706670 */
[----:B------:R-:W-:Y:S02]  /*4910*/  USHF.R.U32.HI UR4, URZ, UR23, UR4 ;  /* 0x00000017ff047299 */ /* 0x000fe40008011604 */
[----:B------:R-:W-:Y:S02]  /*4920*/  UIMAD.WIDE.U32 UR8, UR5, UR22, URZ ;  /* 0x00000016050872a5 */ /* 0x000fe4000f8e00ff */
[----:B------:R-:W-:Y:S04]  /*4930*/  USEL UR10, UR6, UR4, !UP4 ;  /* 0x00000004060a7287 */ /* 0x000fe8000e000000 */
[----:B------:R-:W-:Y:S01]  /*4940*/  UIADD3 UR11, UPT, UPT, -UR10, URZ, URZ ;  /* 0x000000ff0a0b7290 */ /* 0x000fe2000fffe1ff */
[----:B------:R-:W-:Y:S02]  /*4950*/  @!UP0 UMOV UR4, UR9 ;  /* 0x0000000900048c82 */ /* 0x000fe40008000000 */
[----:B------:R-:W-:Y:S02]  /*4960*/  @!UP0 USHF.R.U32.HI UR4, URZ, UR23, UR4 ;  /* 0x00000017ff048299 */ /* 0x000fe40008011604 */
[----:B------:R-:W-:Y:S02]  /*4970*/  UIMAD UR8, UR45, UR11, UR6 ;  /* 0x0000000b2d0872a4 */ /* 0x000fe4000f8e0206 */
[----:B------:R-:W-:Y:S04]  /*4980*/  @!UP0 USEL UR4, UR5, UR4, !UP4 ;  /* 0x0000000405048287 */ /* 0x000fe8000e000000 */
[----:B------:R-:W-:Y:S02]  /*4990*/  @!UP0 UIMAD UR7, UR7, UR8, UR4 ;  /* 0x00000008070782a4 */ /* 0x000fe4000f8e0204 */
[----:B------:R-:W-:Y:S02]  /*49a0*/  @!UP0 UIADD3 UR9, UPT, UPT, UR10, -UR4, URZ ;  /* 0x800000040a098290 */ /* 0x000fe4000fffe0ff */
[----:B------:R-:W-:Y:S02]  /*49b0*/  UIADD3 UR8, UPT, UPT, -UR6, URZ, URZ ;  /* 0x000000ff06087290 */ /* 0x000fe4000fffe1ff */
[----:B------:R-:W-:Y:S02]  /*49c0*/  UIADD3 UR4, UPT, UPT, -UR5, URZ, URZ ;  /* 0x000000ff05047290 */ /* 0x000fe4000fffe1ff */
[----:B------:R-:W-:Y:S03]  /*49d0*/  @!UP0 UIMAD UR6, UR9, UR45, UR5 ;  /* 0x0000002d090682a4 */ /* 0x000fe6000f8e0205 */
[----:B------:R-:W-:Y:S01]  /*49e0*/  @!UP0 UMOV UR5, UR7 ;  /* 0x0000000700058c82 */ /* 0x000fe20008000000 */
[----:B------:R-:W-:Y:S02]  /*49f0*/  UIMAD UR7, UR15, UR4, UR14 ;  /* 0x000000040f0772a4 */ /* 0x000fe4000f8e020e */
[----:B------:R-:W-:Y:S02]  /*4a00*/  UIMAD UR4, UR50, UR8, UR13 ;  /* 0x00000008320472a4 */ /* 0x000fe4000f8e020d */
[----:B------:R-:W-:Y:S02]  /*4a10*/  UIMAD UR14, UR5, UR15, UR7 ;  /* 0x0000000f050e72a4 */ /* 0x000fe4000f8e0207 */
[----:B------:R-:W-:Y:S11]  /*4a20*/  UIMAD UR13, UR6, UR50, UR4 ;  /* 0x00000032060d72a4 */ /* 0x000ff6000f8e0204 */
[----:B------:R-:W-:Y:S01]  /*4a30*/  @!UPT UIADD3 URZ, UPT, UPT, URZ, URZ, URZ ;  /* 0x000000fffffff290 */ /* 0x000fe2000fffe0ff */
.L_x_86:
[----:B------:R-:W3:Y:S01]  /*4a40*/  @!UP3 LDCU.128 UR8, c[0x0][0xb10] ;  /* 0x00016200ff08b7ac */ /* 0x000ee20008000c00 */
[C---:B------:R-:W-:Y:S02]  /*4a50*/  ISETP.NE.U32.AND P1, PT, R4.reuse, RZ, PT ;  /* 0x000000ff0400720c */ /* 0x040fe40003f25070 */
[----:B------:R-:W-:Y:S02]  /*4a60*/  ISETP.NE.U32.AND P0, PT, R4, RZ, PT ;  /* 0x000000ff0400720c */ /* 0x000fe40003f05070 */
[C---:B------:R-:W-:Y:S02]  /*4a70*/  ISETP.NE.AND.EX P1, PT, R5.reuse, RZ, PT, P1 ;  /* 0x000000ff0500720c */ /* 0x040fe40003f25310 */
[----:B------:R-:W-:Y:S01]  /*4a80*/  ISETP.NE.AND.EX P0, PT, R5, RZ, PT, P0 ;  /* 0x000000ff0500720c */ /* 0x000fe20003f05300 */
[----:B------:R-:W4:Y:S01]  /*4a90*/  @!UP3 LDCU UR5, c[0x0][0xb0c] ;  /* 0x00016180ff05b7ac */ /* 0x000f220008000800 */
[----:B------:R-:W-:Y:S01]  /*4aa0*/  SHF.L.U32 R9, R15, 0x1f, RZ ;  /* 0x0000001f0f097819 */ /* 0x000fe200000006ff */
[----:B------:R-:W-:Y:S02]  /*4ab0*/  USHF.L.U32 UR42, UR20, 0x7, URZ ;  /* 0x00000007142a7899 */ /* 0x000fe400080006ff */
[----:B------:R-:W-:Y:S02]  /*4ac0*/  USHF.L.U32 UR43, UR24, 0x6, URZ ;  /* 0x00000006182b7899 */ /* 0x000fe400080006ff */
[----:B---3--:R-:W-:Y:S07]  /*4ad0*/  UIMAD.WIDE.U32 UR6, UR14, UR8, URZ ;  /* 0x000000080e0672a5 */ /* 0x008fee000f8e00ff */
[----:B------:R-:W-:Y:S01]  /*4ae0*/  @!UP3 UMOV UR4, UR7 ;  /* 0x000000070004bc82 */ /* 0x000fe20008000000 */
[----:B----4-:R-:W-:Y:S02]  /*4af0*/  @!UP3 UISETP.NE.AND UP0, UPT, UR5, 0x1, UPT ;  /* 0x000000010500b88c */ /* 0x010fe4000bf05270 */
[----:B------:R-:W-:Y:S02]  /*4b00*/  @!UP3 USHF.R.U32.HI UR4, URZ, UR9, UR4 ;  /* 0x00000009ff04b299 */ /* 0x000fe40008011604 */
[----:B------:R-:W-:Y:S02]  /*4b10*/  UIMAD.WIDE.U32 UR6, UR13, UR11, URZ ;  /* 0x0000000b0d0672a5 */ /* 0x000fe4000f8e00ff */
[----:B------:R-:W-:Y:S02]  /*4b20*/  @!UP3 USEL UR8, UR14, UR4, !UP0 ;  /* 0x000000040e08b287 */ /* 0x000fe4000c000000 */
[----:B------:R-:W-:Y:S03]  /*4b30*/  @!UP3 UISETP.NE.AND UP0, UPT, UR10, 0x1, UPT ;  /* 0x000000010a00b88c */ /* 0x000fe6000bf05270 */
[----:B------:R-:W-:Y:S02]  /*4b40*/  @!UP3 UMOV UR6, UR7 ;  /* 0x000000070006bc82 */ /* 0x000fe40008000000 */
[----:B------:R-:W3:Y:S02]  /*4b50*/  @!UP3 LDCU UR4, c[0x0][0xb20] ;  /* 0x00016400ff04b7ac */ /* 0x000ee40008000800 */
[----:B---3--:R-:W-:Y:S04]  /*4b60*/  @!UP3 USHF.R.U32.HI UR6, URZ, UR4, UR6 ;  /* 0x00000004ff06b299 */ /* 0x008fe80008011606 */
[----:B------:R-:W-:Y:S04]  /*4b70*/  @!UP3 USEL UR6, UR13, UR6, !UP0 ;  /* 0x000000060d06b287 */ /* 0x000fe8000c000000 */
[----:B------:R-:W-:Y:S02]  /*4b80*/  @!UP3 UIADD3 UR4, UPT, UPT, -UR8, UR6, URZ ;  /* 0x000000060804b290 */ /* 0x000fe4000fffe1ff */
[----:B------:R-:W-:Y:S02]  /*4b90*/  @!UP3 UIADD3 UR6, UPT, UPT, UR8, -UR6, URZ ;  /* 0x800000060806b290 */ /* 0x000fe4000fffe0ff */
[----:B------:R-:W-:Y:S02]  /*4ba0*/  @!UP3 UIMAD UR14, UR4, UR5, UR14 ;  /* 0x00000005040eb2a4 */ /* 0x000fe4000f8e020e */
[----:B------:R-:W-:Y:S01]  /*4bb0*/  @!UP3 UIMAD UR13, UR6, UR10, UR13 ;  /* 0x0000000a060db2a4 */ /* 0x000fe2000f8e020d */
[----:B------:R-:W-:Y:S11]  /*4bc0*/  BRA.U UP2, `(.L_x_87) ;  /* 0x0000000102107547 */ /* 0x000ff6000b800000 */
[----:B------:R-:W-:Y:S04]  /*4bd0*/  MOV R6, UR46 ;  /* 0x0000002e00067c02 */ /* 0x000fe80008000f00 */
[----:B------:R-:W-:Y:S04]  /*4be0*/  SHF.L.U32 R6, R6, 0x1f, RZ ;  /* 0x0000001f06067819 */ /* 0x000fe800000006ff */
[----:B------:R-:W3:Y:S02]  /*4bf0*/  SYNCS.PHASECHK.TRANS64.TRYWAIT P2, [UR21+0x78], R6 ;  /* 0x00007806ff0075a7 */ /* 0x000ee40008041115 */
[----:B---3--:R-:W-:Y:S05]  /*4c00*/  @!P2 BRA `(.L_x_88) ;  /* 0x000000480028a947 */ /* 0x008fea0003800000 */
.L_x_87:
[----:B------:R-:W-:Y:S05]  /*4c10*/  @!P1 BRA `(.L_x_89) ;  /* 0x0000000000309947 */ /* 0x000fea0003800000 */
[----:B------:R-:W-:Y:S01]  /*4c20*/  ISETP.NE.U32.AND P1, PT, R2, RZ, PT ;  /* 0x000000ff0200720c */ /* 0x000fe20003f25070 */
[----:B------:R-:W3:Y:S01]  /*4c30*/  LDCU.64 UR4, c[0x0][0x358] ;  /* 0x00006b00ff0477ac */ /* 0x000ee20008000a00 */
[----:B------:R-:W-:Y:S02]  /*4c40*/  IMAD.MOV.U32 R50, RZ, RZ, 0x1 ;  /* 0x00000001ff327424 */ /* 0x000fe400078e00ff */
[----:B------:R-:W-:Y:S11]  /*4c50*/  ISETP.NE.AND.EX P1, PT, R3, RZ, PT, P1 ;  /* 0x000000ff0300720c */ /* 0x000ff60003f25310 */
[----:B------:R-:W-:Y:S02]  /*4c60*/  @!UPT UIADD3 URZ, UPT, UPT, URZ, URZ, URZ ;  /* 0x000000fffffff290 */ /* 0x000fe4000fffe0ff */
[----:B------:R-:W4:Y:S01]  /*4c70*/  @P1 LDC.64 R10, c[0x0][0x888] ;  /* 0x00022200ff0a1b82 */ /* 0x000f220000000a00 */
[----:B-1----:R-:W-:Y:S04]  /*4c80*/  @P1 IMAD R0, R4, UR36, RZ ;  /* 0x0000002404001c24 */ /* 0x002fe8000f8e02ff */
[----:B----4-:R-:W-:Y:S04]  /*4c90*/  @P1 IMAD.WIDE R10, R0, 0x4, R10 ;  /* 0x00000004000a1825 */ /* 0x010fe800078e020a */
[----:B------:R-:W-:Y:S01]  /*4ca0*/  HFMA2 R0, -RZ, RZ, 0, 5.9604644775390625e-08 ;  /* 0x00000001ff007431 */ /* 0x000fe200000001ff */
[----:B---3-5:R3:W5:Y:S04]  /*4cb0*/  @P1 LDG.E R27, desc[UR4][R10.64] ;  /* 0x000000040a1b1981 */ /* 0x028768000c1e1900 */
[----:B------:R-:W-:Y:S01]  /*4cc0*/  @!P1 PRMT R50, R0, 0x7610, R50 ;  /* 0x0000761000329816 */ /* 0x000fe20000000032 */
[----:B---3--:R-:W4:Y:S06]  /*4cd0*/  @!P1 LDC R27, c[0x0][0x880] ;  /* 0x00022000ff1b9b82 */ /* 0x008f2c0000000800 */
.L_x_89:
[----:B----45:R-:W-:Y:S01]  /*4ce0*/  @!P0 FSETP.EQ.AND P1, PT, R27, RZ, PT ;  /* 0x000000ff1b00820b */ /* 0x030fe20003f22000 */
[----:B------:R-:W-:Y:S01]  /*4cf0*/  @!UPT UIADD3 URZ, UPT, UPT, URZ, URZ, URZ ;  /* 0x000000fffffff290 */ /* 0x000fe2000fffe0ff */
[----:B------:R-:W-:Y:S11]  /*4d00*/  @!P0 BRA `(.L_x_90) ;  /* 0x0000000000188947 */ /* 0x000ff60003800000 */
[----:B------:R-:W-:Y:S02]  /*4d10*/  LOP3.LUT P0, RZ, R50, 0xff, RZ, 0xc0, !PT ;  /* 0x000000ff32ff7812 */ /* 0x000fe4000780c0ff */
[----:B------:R-:W-:Y:S04]  /*4d20*/  ISETP.NE.U32.AND P1, PT, R2, RZ, PT ;  /* 0x000000ff0200720c */ /* 0x000fe80003f25070 */
[----:B------:R-:W-:Y:S04]  /*4d30*/  ISETP.NE.AND.EX P1, PT, R3, RZ, PT, P1 ;  /* 0x000000ff0300720c */ /* 0x000fe80003f25310 */
[----:B------:R-:W-:Y:S03]  /*4d40*/  PLOP3.LUT P1, PT, P1, PT, PT, 0x8, 0x80 ;  /* 0x000000000080781c */ /* 0x000fe60000f2e170 */
[----:B------:R-:W-:Y:S11]  /*4d50*/  @P0 FSETP.EQ.AND P1, PT, R27, RZ, PT ;  /* 0x000000ff1b00020b */ /* 0x000ff60003f22000 */
[----:B------:R-:W-:Y:S02]  /*4d60*/  @!UPT UIADD3 URZ, UPT, UPT, URZ, URZ, URZ ;  /* 0x000000fffffff290 */ /* 0x000fe4000fffe0ff */
.L_x_90:
[----:B------:R-:W3:Y:S01]  /*4d70*/  SYNCS.PHASECHK.TRANS64.TRYWAIT P2, [UR21+0x50], R9 ;  /* 0x00005009ff0075a7 */ /* 0x000ee20008041115 */
[----:B------:R-:W-:Y:S04]  /*4d80*/  ELECT P0, URZ, PT ;  /* 0x0000000000ff782f */ /* 0x000fe80003800000 */
[----:B------:R-:W-:Y:S11]  /*4d90*/  PLOP3.LUT P1, PT, P1, P0, PT, 0xf2, 0x2f ;  /* 0x00000000002f781c */ /* 0x000ff60000f21e72 */
[----:B------:R-:W-:Y:S02]  /*4da0*/  @!UPT UIADD3 URZ, UPT, UPT, URZ, URZ, URZ ;  /* 0x000000fffffff290 */ /* 0x000fe4000fffe0ff */
[----:B------:R-:W-:Y:S05]  /*4db0*/  @!P1 IADD3 R8, P0, PT, R16, 0x580, RZ ;  /* 0x0000058010089810 */ /* 0x000fea0007f1e0ff */
[----:B-1----:R-:W-:Y:S01]  /*4dc0*/  @!P1 IMAD.X R6, RZ, RZ, R17, P0 ;  /* 0x000000ffff069224 */ /* 0x002fe200000e0611 */
[----:B---3--:R-:W-:Y:S07]  /*4dd0*/  @!P2 BRA `(.L_x_91) ;  /* 0x0000004400cca947 */ /* 0x008fee0003800000 */
.L_x_179:
[----:B------:R-:W-:Y:S01]  /*4de0*/  @!P1 R2UR UR5, R8 ;  /* 0x00000000080592ca */ /* 0x000fe200000e0000 */
[----:B------:R-:W-:Y:S01]  /*4df0*/  VOTEU.ALL UP0, P1 ;  /* 0x0000000000ff7886 */ /* 0x000fe20000800000 */
[----:B------:R-:W-:Y:S01]  /*4e00*/  @!P1 R2UR UR4, R6 ;  /* 0x00000000060492ca */ /* 0x000fe200000e0000 */
[----:B------:R-:W-:Y:S01]  /*4e10*/  UMOV UR16, 0x0 ;  /* 0x0000000000107882 */ /* 0x000fe20000000000 */
[----:B------:R-:W-:Y:S01]  /*4e20*/  UMOV UR17, 0x10000000 ;  /* 0x1000000000117882 */ /* 0x000fe20000000000 */
[----:B------:R-:W-:Y:S01]  /*4e30*/  UMOV UR44, UR36 ;  /* 0x00000024002c7c82 */ /* 0x000fe20008000000 */
[----:B------:R-:W-:Y:S01]  /*4e40*/  @!UP0 UIADD3 UR40, UPT, UPT, UR21, 0x200, URZ ;  /* 0x0000020015288890 */ /* 0x000fe2000fffe0ff */
[----:B-1----:R-:W-:Y:S01]  /*4e50*/  @!P1 IMAD.MOV.U32 R0, RZ, RZ, 0x1000 ;  /* 0x00001000ff009424 */ /* 0x002fe200078e00ff */
[----:B------:R-:W-:Y:S01]  /*4e60*/  @!UP0 UIADD3 UR10, UPT, UPT, UR42, 0x40, URZ ;  /* 0x000000402a0a8890 */ /* 0x000fe2000fffe0ff */
[----:B------:R-:W-:Y:S01]  /*4e70*/  @!P1 IADD3 R8, P0, PT, R16, 0x580, RZ ;  /* 0x0000058010089810 */ /* 0x000fe20007f1e0ff */
[----:B------:R-:W-:Y:S01]  /*4e80*/  @!UP0 UIADD3 UR8, UPT, UPT, UR21, 0xa00, URZ ;  /* 0x00000a0015088890 */ /* 0x000fe2000fffe0ff */
[----:B------:R-:W-:Y:S02]  /*4e90*/  VOTEU.ALL UP0, P1 ;  /* 0x0000000000ff7886 */ /* 0x000fe40000800000 */
[----:B------:R-:W-:Y:S01]  /*4ea0*/  IMAD.U32 R10, RZ, RZ, UR5 ;  /* 0x00000005ff0a7e24 */ /* 0x000fe2000f8e00ff */
[----:B------:R-:W-:Y:S01]  /*4eb0*/  UMOV UR9, UR41 ;  /* 0x0000002900097c82 */ /* 0x000fe20008000000 */
[----:B------:R-:W-:Y:S01]  /*4ec0*/  IMAD.U32 R11, RZ, RZ, UR4 ;  /* 0x00000004ff0b7e24 */ /* 0x000fe2000f8e00ff */
[----:B------:R-:W-:Y:S01]  /*4ed0*/  UMOV UR11, UR43 ;  /* 0x0000002b000b7c82 */ /* 0x000fe20008000000 */
[----:B------:R-:W-:Y:S01]  /*4ee0*/  UMOV UR12, UR36 ;  /* 0x00000024000c7c82 */ /* 0x000fe20008000000 */
[----:B------:R-:W-:Y:S01]  /*4ef0*/  @!P1 R2UR UR4, R10 ;  /* 0x000000000a0492ca */ /* 0x000fe200000e0000 */
[----:B------:R-:W-:Y:S01]  /*4f00*/  UPRMT UR6, UR47, 0x654, UR41 ;  /* 0x000006542f067896 */ /* 0x000fe20008000029 */
[----:B------:R-:W-:Y:S01]  /*4f10*/  @!P1 R2UR UR5, R11 ;  /* 0x000000000b0592ca */ /* 0x000fe200000e0000 */
[----:B------:R-:W-:Y:S11]  /*4f20*/  @!P1 IMAD.X R6, RZ, RZ, R17, P0 ;  /* 0x000000ffff069224 */ /* 0x000ff600000e0611 */
[----:B------:R-:W-:Y:S01]  /*4f30*/  @!UPT UIADD3 URZ, UPT, UPT, URZ, URZ, URZ ;  /* 0x000000fffffff290 */ /* 0x000fe2000fffe0ff */
[----:B------:R1:W-:Y:S01]  /*4f40*/  @!UP0 UTMALDG.3D [UR40], [UR4], desc[UR16] ;  /* 0x00001028040085b4 */ /* 0x0003e20008011000 */
[----:B------:R-:W-:Y:S05]  /*4f50*/  VOTEU.ALL UP0, P1 ;  /* 0x0000000000ff7886 */ /* 0x000fea0000800000 */
[----:B------:R1:W-:Y:S01]  /*4f60*/  @!UP0 UTMALDG.3D [UR8], [UR4], desc[UR16] ;  /* 0x00001008040085b4 */ /* 0x0003e20008011000 */
[----:B------:R1:W-:Y:S01]  /*4f70*/  @!P1 SYNCS.ARRIVE.TRANS64.RED.A0TR RZ, [UR21+0x30], R0 ;  /* 0x00003000ffff99a7 */ /* 0x0003e20008300415 */
[----:B------:R-:W-:Y:S01]  /*4f80*/  SYNCS.ARRIVE.TRANS64.RED.A1T0 RZ, [UR6], RZ ;  /* 0x000000ffffff79a7 */ /* 0x000fe20008100406 */
[----:B------:R-:W3:Y:S02]  /*4f90*/  SYNCS.PHASECHK.TRANS64.TRYWAIT P2, [UR21+0x58], R9 ;  /* 0x00005809ff0075a7 */ /* 0x000ee40008041115 */
[----:B-1-3--:R-:W-:Y:S05]  /*4fa0*/  @!P2 BRA `(.L_x_92) ;  /* 0x000000440070a947 */ /* 0x00afea0003800000 */
.L_x_181:
        /* <DEDUP_REMOVED lines=10> */
[----:B------:R-:W-:Y:S02]  /*5050*/  @!UP0 UIADD3 UR10, UPT, UPT, UR42, 0x50, URZ ;  /* 0x000000502a0a8890 */ /* 0x000fe4000fffe0ff */
[----:B------:R-:W-:Y:S01]  /*5060*/  @!UP0 UIADD3 UR8, UPT, UPT, UR21, 0x1a00, URZ ;  /* 0x00001a0015088890 */ /* 0x000fe2000fffe0ff */
[----:B------:R-:W-:Y:S01]  /*5070*/  IMAD.U32 R10, RZ, RZ, UR5 ;  /* 0x00000005ff0a7e24 */ /* 0x000fe2000f8e00ff */
[----:B------:R-:W-:Y:S01]  /*5080*/  VOTEU.ALL UP0, P1 ;  /* 0x0000000000ff7886 */ /* 0x000fe20000800000 */
[----:B------:R-:W-:Y:S01]  /*5090*/  IMAD.U32 R11, RZ, RZ, UR4 ;  /* 0x00000004ff0b7e24 */ /* 0x000fe2000f8e00ff */
[----:B------:R-:W-:Y:S01]  /*50a0*/  UMOV UR9, UR33 ;  /* 0x0000002100097c82 */ /* 0x000fe20008000000 */
[----:B------:R-:W-:Y:S01]  /*50b0*/  UMOV UR11, UR43 ;  /* 0x0000002b000b7c82 */ /* 0x000fe20008000000 */
[----:B------:R-:W-:Y:S01]  /*50c0*/  @!P1 R2UR UR4, R10 ;  /* 0x000000000a0492ca */ /* 0x000fe200000e0000 */
[----:B------:R-:W-:Y:S01]  /*50d0*/  UMOV UR12, UR36 ;  /* 0x00000024000c7c82 */ /* 0x000fe20008000000 */
[----:B------:R-:W-:Y:S01]  /*50e0*/  @!P1 R2UR UR5, R11 ;  /* 0x000000000b0592ca */ /* 0x000fe200000e0000 */
[----:B------:R-:W-:Y:S01]  /*50f0*/  UPRMT UR6, UR47, 0x654, UR33 ;  /* 0x000006542f067896 */ /* 0x000fe20008000021 */
[----:B------:R-:W-:Y:S11]  /*5100*/  @!P1 IMAD.X R6, RZ, RZ, R17, P0 ;  /* 0x000000ffff069224 */ /* 0x000ff600000e0611 */
[----:B------:R1:W-:Y:S01]  /*5110*/  @!UP0 UTMALDG.3D [UR32], [UR4], desc[UR16] ;  /* 0x00001020040085b4 */ /* 0x0003e20008011000 */
[----:B------:R-:W-:Y:S05]  /*5120*/  VOTEU.ALL UP0, P1 ;  /* 0x0000000000ff7886 */ /* 0x000fea0000800000 */
[----:B------:R1:W-:Y:S01]  /*5130*/  @!UP0 UTMALDG.3D [UR8], [UR4], desc[UR16] ;  /* 0x00001008040085b4 */ /* 0x0003e20008011000 */
[----:B------:R1:W-:Y:S01]  /*5140*/  @!P1 SYNCS.ARRIVE.TRANS64.RED.A0TR RZ, [UR21+0x38], R0 ;  /* 0x00003800ffff99a7 */ /* 0x0003e20008300415 */
[----:B------:R-:W-:Y:S01]  /*5150*/  SYNCS.ARRIVE.TRANS64.RED.A1T0 RZ, [UR6], RZ ;  /* 0x000000ffffff79a7 */ /* 0x000fe20008100406 */
[----:B------:R-:W3:Y:S02]  /*5160*/  SYNCS.PHASECHK.TRANS64.TRYWAIT P2, [UR21+0x60], R9 ;  /* 0x00006009ff0075a7 */ /* 0x000ee40008041115 */
[----:B-1-3--:R-:W-:Y:S05]  /*5170*/  @!P2 BRA `(.L_x_93) ;  /* 0x000000440014a947 */ /* 0x00afea0003800000 */
.L_x_183:
        /* <DEDUP_REMOVED lines=9> */
[----:B------:R-:W-:Y:S01]  /*5210*/  VIADD R14, R14, 0x1 ;  /* 0x000000010e0e7836 */ /* 0x000fe20000000000 */
        /* <DEDUP_REMOVED lines=10> */
[----:B------:R-:W-:Y:S01]  /*52c0*/  UMOV UR12, UR36 ;  /* 0x00000024000c7c82 */ /* 0x000fe20008000000 */
[----:B------:R-:W-:Y:S11]  /*52d0*/  UPRMT UR6, UR47, 0x654, UR25 ;  /* 0x000006542f067896 */ /* 0x000ff60008000019 */
[----:B------:R1:W-:Y:S01]  /*52e0*/  @!UP0 UTMALDG.3D [UR24], [UR4], desc[UR16] ;  /* 0x00001018040085b4 */ /* 0x0003e20008011000 */
[----:B------:R-:W-:Y:S05]  /*52f0*/  VOTEU.ALL UP0, P1 ;  /* 0x0000000000ff7886 */ /* 0x000fea0000800000 */
[----:B------:R1:W-:Y:S01]  /*5300*/  @!UP0 UTMALDG.3D [UR8], [UR4], desc[UR16] ;  /* 0x00001008040085b4 */ /* 0x0003e20008011000 */
[----:B------:R1:W-:Y:S01]  /*5310*/  @!P1 SYNCS.ARRIVE.TRANS64.RED.A0TR RZ, [UR21+0x40], R0 ;  /* 0x00004000ffff99a7 */ /* 0x0003e20008300415 */
[----:B------:R-:W-:Y:S01]  /*5320*/  SYNCS.ARRIVE.TRANS64.RED.A1T0 RZ, [UR6], RZ ;  /* 0x000000ffffff79a7 */ /* 0x000fe20008100406 */
[----:B------:R-:W3:Y:S02]  /*5330*/  SYNCS.PHASECHK.TRANS64.TRYWAIT P0, [UR21+0x68], R9 ;  /* 0x00006809ff0075a7 */ /* 0x000ee40008001115 */
[----:B-1-3--:R-:W-:Y:S05]  /*5340*/  @!P0 BRA `(.L_x_94) ;  /* 0x0000004000b88947 */ /* 0x00afea0003800000 */
.L_x_185:
[----:B------:R-:W-:Y:S01]  /*5350*/  UPLOP3.LUT UP2, UPT, UPT, UPT, UPT, 0x80, 0x8 ;  /* 0x000000000008789c */ /* 0x000fe20003f4f070 */
[----:B------:R-:W-:Y:S01]  /*5360*/  @!P1 IADD3 R6, P0, PT, R16, 0x580, RZ ;  /* 0x0000058010069810 */ /* 0x000fe20007f1e0ff */
[----:B------:R-:W-:Y:S01]  /*5370*/  UMOV UR6, 0x0 ;  /* 0x0000000000067882 */ /* 0x000fe20000000000 */
[----:B------:R-:W-:Y:S01]  /*5380*/  UMOV UR7, 0x10000000 ;  /* 0x1000000000077882 */ /* 0x000fe20000000000 */
[----:B------:R-:W-:Y:S01]  /*5390*/  VOTEU.ALL UP0, P1 ;  /* 0x0000000000ff7886 */ /* 0x000fe20000800000 */
[----:B------:R-:W-:Y:S01]  /*53a0*/  @!P1 R2UR UR5, R6 ;  /* 0x00000000060592ca */ /* 0x000fe200000e0000 */
[----:B-1----:R-:W-:Y:S01]  /*53b0*/  @!P1 IMAD.X R0, RZ, RZ, R17, P0 ;  /* 0x000000ffff009224 */ /* 0x002fe200000e0611 */
[----:B------:R-:W-:Y:S01]  /*53c0*/  UMOV UR19, UR43 ;  /* 0x0000002b00137c82 */ /* 0x000fe20008000000 */
[----:B------:R-:W-:Y:S01]  /*53d0*/  UMOV UR20, UR36 ;  /* 0x0000002400147c82 */ /* 0x000fe20008000000 */
[----:B------:R-:W-:Y:S01]  /*53e0*/  @!UP0 UIADD3 UR18, UPT, UPT, UR42, 0x30, URZ ;  /* 0x000000302a128890 */ /* 0x000fe2000fffe0ff */
[----:B------:R-:W-:Y:S01]  /*53f0*/  R2UR UR24, R52 ;  /* 0x00000000341872ca */ /* 0x000fe200000e0000 */
[----:B------:R-:W-:Y:S01]  /*5400*/  @!UP0 UIADD3 UR16, UPT, UPT, UR21, 0x3200, URZ ;  /* 0x0000320015108890 */ /* 0x000fe2000fffe0ff */
[----:B------:R-:W-:Y:S01]  /*5410*/  @!P1 R2UR UR4, R0 ;  /* 0x00000000000492ca */ /* 0x000fe200000e0000 */
[----:B------:R-:W-:Y:S01]  /*5420*/  @!UP0 UIADD3 UR17, UPT, UPT, UR21, 0x48, URZ ;  /* 0x0000004815118890 */ /* 0x000fe2000fffe0ff */
[----:B------:R-:W-:Y:S01]  /*5430*/  ISETP.NE.AND P0, PT, R14, 0x2, PT ;  /* 0x000000020e00780c */ /* 0x000fe20003f05270 */
[----:B------:R-:W-:Y:S01]  /*5440*/  @!UP0 UIADD3 UR10, UPT, UPT, UR42, 0x70, URZ ;  /* 0x000000702a0a8890 */ /* 0x000fe2000fffe0ff */
[----:B------:R-:W-:Y:S01]  /*5450*/  LOP3.LUT R15, R15, 0x1, RZ, 0x3c, !PT ;  /* 0x000000010f0f7812 */ /* 0x000fe200078e3cff */
[----:B------:R-:W-:Y:S01]  /*5460*/  @!UP0 UIADD3 UR8, UPT, UPT, UR21, 0x3a00, URZ ;  /* 0x00003a0015088890 */ /* 0x000fe2000fffe0ff */
[----:B------:R-:W-:Y:S01]  /*5470*/  IMAD.U32 R8, RZ, RZ, UR5 ;  /* 0x00000005ff087e24 */ /* 0x000fe2000f8e00ff */
[----:B------:R-:W-:Y:S01]  /*5480*/  VOTEU.ALL UP0, P1 ;  /* 0x0000000000ff7886 */ /* 0x000fe20000800000 */
[----:B------:R-:W-:Y:S01]  /*5490*/  UMOV UR11, UR43 ;  /* 0x0000002b000b7c82 */ /* 0x000fe20008000000 */
[----:B------:R-:W-:Y:S01]  /*54a0*/  UMOV UR12, UR36 ;  /* 0x00000024000c7c82 */ /* 0x000fe20008000000 */
[----:B------:R-:W-:Y:S01]  /*54b0*/  UMOV UR9, UR17 ;  /* 0x0000001100097c82 */ /* 0x000fe20008000000 */
[----:B------:R-:W-:Y:S01]  /*54c0*/  SEL R0, RZ, 0x1, P0 ;  /* 0x00000001ff007807 */ /* 0x000fe20000000000 */
[----:B------:R-:W-:Y:S01]  /*54d0*/  UIADD3 UR24, UPT, UPT, UR14, UR24, URZ ;  /* 0x000000180e187290 */ /* 0x000fe2000fffe0ff */
[----:B------:R-:W-:Y:S01]  /*54e0*/  IMAD.U32 R9, RZ, RZ, UR4 ;  /* 0x00000004ff097e24 */ /* 0x000fe2000f8e00ff */
[----:B------:R-:W-:Y:S01]  /*54f0*/  @!P1 R2UR UR4, R8 ;  /* 0x00000000080492ca */ /* 0x000fe200000e0000 */
[----:B------:R-:W-:Y:S01]  /*5500*/  UMOV UR36, UR29 ;  /* 0x0000001d00247c82 */ /* 0x000fe20008000000 */
[----:B------:R-:W-:Y:S02]  /*5510*/  LOP3.LUT R13, R13, R0, RZ, 0x3c, !PT ;  /* 0x000000000d0d7212 */ /* 0x000fe400078e3cff */
[----:B------:R-:W-:Y:S02]  /*5520*/  @!P1 R2UR UR5, R9 ;  /* 0x00000000090592ca */ /* 0x000fe400000e0000 */
[----:B------:R-:W-:Y:S11]  /*5530*/  SEL R14, R14, RZ, P0 ;  /* 0x000000ff0e0e7207 */ /* 0x000ff60000000000 */
[----:B------:R1:W-:Y:S01]  /*5540*/  @!UP0 UTMALDG.3D [UR16], [UR4], desc[UR6] ;  /* 0x00000610040085b4 */ /* 0x0003e20008011000 */
[----:B------:R-:W-:Y:S05]  /*5550*/  VOTEU.ALL UP0, P1 ;  /* 0x0000000000ff7886 */ /* 0x000fea0000800000 */
[----:B------:R3:W-:Y:S01]  /*5560*/  @!UP0 UTMALDG.3D [UR8], [UR4], desc[UR6] ;  /* 0x00000608040085b4 */ /* 0x0007e20008011000 */
[----:B------:R3:W-:Y:S01]  /*5570*/  @!P1 SYNCS.ARRIVE.TRANS64.RED.A0TR RZ, [UR21+0x48], R7 ;  /* 0x00004807ffff99a7 */ /* 0x0007e20008300415 */
[----:B------:R-:W-:Y:S01]  /*5580*/  SYNCS.ARRIVE.TRANS64.RED.A1T0 RZ, [UR37], RZ ;  /* 0x000000ffffff79a7 */ /* 0x000fe20008100425 */
[----:B-1----:R-:W-:Y:S01]  /*5590*/  UIADD3 UR20, UPT, UPT, UR13, UR63, URZ ;  /* 0x0000003f0d147290 */ /* 0x002fe2000fffe0ff */
[----:B------:R-:W-:Y:S11]  /*55a0*/  BRA.U UP1, `(.L_x_95) ;  /* 0xfffffff101047547 */ /* 0x000ff6000b83ffff */
[----:B------:R-:W-:-:S04]  /*55b0*/  SHF.L.U32 R2, R15, 0x1f, RZ ;  /* 0x0000001f0f027819 */ /* 0x000fc800000006ff */
[----:B------:R-:W1:Y:S02]  /*55c0*/  SYNCS.PHASECHK.TRANS64.TRYWAIT P0, [UR21+0x50], R2 ;  /* 0x00005002ff0075a7 */ /* 0x000e640008001115 */
[----:B-1----:R-:W-:Y:S05]  /*55d0*/  @!P0 BRA `(.L_x_96) ;  /* 0x00000040002c8947 */ /* 0x002fea0003800000 */
.L_x_187:
[----:B------:R-:W4:Y:S02]  /*55e0*/  SYNCS.PHASECHK.TRANS64.TRYWAIT P0, [UR21+0x58], R2 ;  /* 0x00005802ff0075a7 */ /* 0x000f240008001115 */
[----:B----4-:R-:W-:Y:S05]  /*55f0*/  @!P0 BRA `(.L_x_97) ;  /* 0x00000040003c8947 */ /* 0x010fea0003800000 */
.L_x_189:
[----:B------:R-:W4:Y:S02]  /*5600*/  SYNCS.PHASECHK.TRANS64.TRYWAIT P0, [UR21+0x60], R2 ;  /* 0x00006002ff0075a7 */ /* 0x000f240008001115 */
[----:B----4-:R-:W-:Y:S05]  /*5610*/  @!P0 BRA `(.L_x_98) ;  /* 0x00000040004c8947 */ /* 0x010fea0003800000 */
.L_x_191:
[----:B-1----:R-:W-:-:S07]  /*5620*/  MOV R0, UR21 ;  /* 0x0000001500007c02 */ /* 0x002fce0008000f00 */
.L_x_99:
[----:B-1----:R-:W-:-:S04]  /*5630*/  SHF.L.U32 R2, R15, 0x1f, RZ ;  /* 0x0000001f0f027819 */ /* 0x002fc800000006ff */
[----:B------:R1:W4:Y:S03]  /*5640*/  SYNCS.PHASECHK.TRANS64.TRYWAIT P0, [R0+URZ+0x68], R2 ;  /* 0x00006802000075a7 */ /* 0x00032600080011ff */
[----:B----4-:R-:W-:Y:S05]  /*5650*/  @!P0 NANOSLEEP.SYNCS 0x989680 ;  /* 0x009896800000895d */ /* 0x010fea0003900000 */
[----:B------:R-:W4:Y:S02]  /*5660*/  @!P0 SYNCS.PHASECHK.TRANS64 P0, [R0+URZ+0x68], R2 ;  /* 0x00006802000085a7 */ /* 0x000f2400080010ff */
[----:B--234-:R-:W-:Y:S05]  /*5670*/  @P0 EXIT ;  /* 0x000000000000094d */ /* 0x01cfea0003800000 */
[----:B------:R-:W-:Y:S05]  /*5680*/  BRA `(.L_x_99) ;  /* 0xfffffffc00e87947 */ /* 0x000fea000383ffff */
.L_x_84:
[----:B------:R-:W-:-:S06]  /*5690*/  UISETP.GE.AND UP0, UPT, UR23, 0x4, UPT ;  /* 0x000000041700788c */ /* 0x000fcc000bf06270 */
[----:B------:R-:W-:-:S13]  /*56a0*/  PLOP3.LUT P0, PT, PT, PT, UP0, 0x80, 0x8 ;  /* 0x000000000008781c */ /* 0x000fda0003f0f008 */
[----:B-1----:R-:W-:Y:S05]  /*56b0*/  @!P0 EXIT ;  /* 0x000000000000894d */ /* 0x002fea0003800000 */
[----:B------:R-:W-:Y:S01]  /*56c0*/  BAR.SYNC.DEFER_BLOCKING 0x6, 0xa0 ;  /* 0x0182800000007b1d */ /* 0x000fe20000010000 */
[----:B------:R-:W-:Y:S01]  /*56d0*/  IMAD.SHL.U32 R49, R61, 0x10, RZ ;  /* 0x000000103d317824 */ /* 0x000fe200078e00ff */
[----:B------:R-:W-:Y:S01]  /*56e0*/  CS2R R58, SRZ ;  /* 0x00000000003a7805 */ /* 0x000fe2000001ff00 */
[----:B------:R-:W-:Y:S02]  /*56f0*/  IMAD.SHL.U32 R5, R51, 0x200, RZ ;  /* 0x0000020033057824 */ /* 0x000fe400078e00ff */
[----:B------:R-:W-:Y:S01]  /*5700*/  IMAD.U32 R23, R61, 0x10000, RZ ;  /* 0x000100003d177824 */ /* 0x000fe200078e00ff */
[----:B------:R-:W-:Y:S01]  /*5710*/  UMOV UR43, 0x400 ;  /* 0x00000400002b7882 */ /* 0x000fe20000000000 */
[----:B------:R-:W-:Y:S01]  /*5720*/  LOP3.LUT R48, R49, 0x5b0, RZ, 0xc0, !PT ;  /* 0x000005b031307812 */ /* 0x000fe200078ec0ff */
[----:B------:R-:W-:Y:S01]  /*5730*/  ULEA UR43, UR47, UR43, 0x18 ;  /* 0x0000002b2f2b7291 */ /* 0x000fe2000f8ec0ff */
[----:B------:R-:W1:Y:S01]  /*5740*/  LDC.64 R44, c[0x0][0x888] ;  /* 0x00022200ff2c7b82 */ /* 0x000e620000000a00 */
[----:B------:R-:W-:Y:S01]  /*5750*/  IMAD.SHL.U32 R4, R61, 0x2, RZ ;  /* 0x000000023d047824 */ /* 0x000fe200078e00ff */
[----:B------:R-:W-:Y:S01]  /*5760*/  LOP3.LUT R48, R48, 0x200, R5, 0xf8, !PT ;  /* 0x0000020030307812 */ /* 0x000fe200078ef805 */
[----:B------:R-:W-:Y:S01]  /*5770*/  IMAD.SHL.U32 R5, R51, 0x200000, RZ ;  /* 0x0020000033057824 */ /* 0x000fe200078e00ff */
[C---:B------:R-:W-:Y:S01]  /*5780*/  LOP3.LUT R6, R49.reuse, 0x40, RZ, 0xc0, !PT ;  /* 0x0000004031067812 */ /* 0x040fe200078ec0ff */
[----:B------:R-:W-:Y:S01]  /*5790*/  UIADD3 UR4, UPT, UPT, UR43, 0x200, URZ ;  /* 0x000002002b047890 */ /* 0x000fe2000fffe0ff */
[----:B------:R-:W-:Y:S01]  /*57a0*/  LOP3.LUT P0, RZ, R49, 0x40, RZ, 0xc0, !PT ;  /* 0x0000004031ff7812 */ /* 0x000fe2000780c0ff */
[----:B------:R-:W-:Y:S01]  /*57b0*/  IMAD.MOV.U32 R60, RZ, RZ, 0x1 ;  /* 0x00000001ff3c7424 */ /* 0x000fe200078e00ff */
[----:B------:R-:W2:Y:S01]  /*57c0*/  LDC.64 R46, c[0x0][0x890] ;  /* 0x00022400ff2e7b82 */ /* 0x000ea20000000a00 */
[----:B------:R-:W-:Y:S01]  /*57d0*/  LOP3.LUT R5, R5, 0x200000, RZ, 0xc0, !PT ;  /* 0x0020000005057812 */ /* 0x000fe200078ec0ff */
[----:B------:R-:W-:Y:S01]  /*57e0*/  IMAD.MOV.U32 R22, RZ, RZ, RZ ;  /* 0x000000ffff167224 */ /* 0x000fe200078e00ff */
[----:B------:R-:W-:Y:S01]  /*57f0*/  LOP3.LUT R4, R6, 0x8, R4, 0xf8, !PT ;  /* 0x0000000806047812 */ /* 0x000fe200078ef804 */
[----:B------:R-:W-:Y:S01]  /*5800*/  IMAD.MOV.U32 R56, RZ, RZ, RZ ;  /* 0x000000ffff387224 */ /* 0x000fe200078e00ff */
[----:B------:R-:W-:Y:S01]  /*5810*/  LOP3.LUT R23, R5, 0x400000, R23, 0xf8, !PT ;  /* 0x0040000005177812 */ /* 0x000fe200078ef817 */
[----:B------:R-:W-:Y:S01]  /*5820*/  IMAD.U32 R53, RZ, RZ, UR4 ;  /* 0x00000004ff357e24 */ /* 0x000fe2000f8e00ff */
[----:B------:R-:W3:Y:S01]  /*5830*/  LDS R0, [UR43+0x130] ;  /* 0x0001302bff007984 */ /* 0x000ee20008000800 */
[----:B------:R-:W4:Y:S01]  /*5840*/  LDC.64 R42, c[0x0][0x8b0] ;  /* 0x00022c00ff2a7b82 */ /* 0x000f220000000a00 */
[----:B------:R-:W-:Y:S01]  /*5850*/  LOP3.LUT R48, R48, R4, RZ, 0xfc, !PT ;  /* 0x0000000430307212 */ /* 0x000fe200078efcff */
[----:B------:R-:W1:Y:S01]  /*5860*/  LDCU UR60, c[0x0][0x370] ;  /* 0x00006e00ff3c77ac */ /* 0x000e620008000800 */
[----:B------:R-:W-:Y:S01]  /*5870*/  LOP3.LUT R61, R61, 0x60, RZ, 0xc0, !PT ;  /* 0x000000603d3d7812 */ /* 0x000fe200078ec0ff */
[----:B------:R-:W1:Y:S04]  /*5880*/  LDCU UR42, c[0x0][0xb0c] ;  /* 0x00016180ff2a77ac */ /* 0x000e680008000800 */
[----:B------:R-:W1:Y:S01]  /*5890*/  LDC.64 R40, c[0x0][0x8a8] ;  /* 0x00022a00ff287b82 */ /* 0x000e620000000a00 */
[----:B------:R-:W1:Y:S01]  /*58a0*/  LDCU UR39, c[0x0][0xb30] ;  /* 0x00016600ff2777ac */ /* 0x000e620008000800 */
[----:B------:R-:W1:Y:S01]  /*58b0*/  LDCU.64 UR54, c[0x0][0x888] ;  /* 0x00011100ff3677ac */ /* 0x000e620008000a00 */
[----:B------:R-:W1:Y:S01]  /*58c0*/  LDCU.64 UR40, c[0x0][0xb28] ;  /* 0x00016500ff2877ac */ /* 0x000e620008000a00 */
[----:B------:R-:W1:Y:S01]  /*58d0*/  LDCU.128 UR56, c[0x0][0xb10] ;  /* 0x00016200ff3877ac */ /* 0x000e620008000c00 */
[----:B------:R-:W1:Y:S01]  /*58e0*/  LDCU UR53, c[0x0][0x374] ;  /* 0x00006e80ff3577ac */ /* 0x000e620008000800 */
[----:B------:R-:W-:Y:S01]  /*58f0*/  UMOV UR52, URZ ;  /* 0x000000ff00347c82 */ /* 0x000fe20008000000 */
[----:B------:R-:W-:Y:S01]  /*5900*/  UMOV UR46, URZ ;  /* 0x000000ff002e7c82 */ /* 0x000fe20008000000 */
[----:B---3--:R-:W-:Y:S01]  /*5910*/  IMAD.IADD R23, R0, 0x1, R23 ;  /* 0x0000000100177824 */ /* 0x008fe200078e0217 */
[----:B--2---:R-:W-:-:S07]  /*5920*/  P2R R0, PR, RZ, 0x1 ;  /* 0x00000001ff007803 */ /* 0x004fce0000000000 */
.L_x_143:
[----:B------:R-:W-:Y:S02]  /*5930*/  LEA R3, R56, UR43, 0x3 ;  /* 0x0000002b38037c11 */ /* 0x000fe4000f8e18ff */
[----:B------:R-:W-:Y:S02]  /*5940*/  SHF.L.U32 R0, R58, 0x1f, RZ ;  /* 0x0000001f3a007819 */ /* 0x000fe400000006ff */
[----:B-1----:R-:W-:Y:S02]  /*5950*/  LEA R4, R56, UR43, 0x4 ;  /* 0x0000002b38047c11 */ /* 0x002fe4000f8e20ff */
[----:B------:R-:W2:Y:S02]  /*5960*/  SYNCS.PHASECHK.TRANS64.TRYWAIT P0, [R3+URZ+0x80], R0 ;  /* 0x00008000030075a7 */ /* 0x000ea400080011ff */
[----:B--2---:R-:W-:Y:S05]  /*5970*/  @!P0 BRA `(.L_x_100) ;  /* 0x0000003c008c8947 */ /* 0x004fea0003800000 */
.L_x_192:
[----:B------:R-:W3:Y:S01]  /*5980*/  LDS.128 R4, [R4+0x110] ;  /* 0x0001100004047984 */ /* 0x000ee20000000c00 */
[----:B------:R-:W-:Y:S01]  /*5990*/  UISETP.GE.AND UP0, UPT, UR45, 0x1, UPT ;  /* 0x000000012d00788c */ /* 0x000fe2000bf06270 */
[----:B------:R-:W-:Y:S01]  /*59a0*/  @!PT LDS RZ, [RZ] ;  /* 0x00000000fffff984 */ /* 0x000fe20000000800 */
[----:B------:R-:W-:Y:S01]  /*59b0*/  @!PT LDS RZ, [RZ] ;  /* 0x00000000fffff984 */ /* 0x000fe20000000800 */
[----:B------:R-:W-:Y:S01]  /*59c0*/  @!PT LDS RZ, [RZ] ;  /* 0x00000000fffff984 */ /* 0x000fe20000000800 */
[----:B------:R-:W-:Y:S01]  /*59d0*/  @!PT LDS RZ, [RZ] ;  /* 0x00000000fffff984 */ /* 0x000fe20000000800 */
[----:B------:R1:W-:Y:S06]  /*59e0*/  MEMBAR.ALL.CTA ;  /* 0x0000000000007992 */ /* 0x0003ec0000008000 */
[----:B-1----:R-:W1:Y:S01]  /*59f0*/  FENCE.VIEW.ASYNC.S ;  /* 0x00000000000073c6 */ /* 0x002e620000000000 */
[----:B---3--:R-:W-:Y:S11]  /*5a00*/  LOP3.LUT P0, RZ, R6, 0x1, RZ, 0xc0, !PT ;  /* 0x0000000106ff7812 */ /* 0x008ff6000780c0ff */
[----:B------:R-:W-:Y:S02]  /*5a10*/  @!UPT UIADD3 URZ, UPT, UPT, URZ, URZ, URZ ;  /* 0x000000fffffff290 */ /* 0x000fe4000fffe0ff */
[----:B-1----:R-:W-:Y:S01]  /*5a20*/  VOTEU.ANY UP1, P0 ;  /* 0x0000000000ff7886 */ /* 0x002fe20000020100 */
[----:B------:R-:W-:Y:S01]  /*5a30*/  PLOP3.LUT P0, PT, PT, PT, UP1, 0x80, 0x8 ;  /* 0x000000000008781c */ /* 0x000fe20003f0f018 */
[----:B------:R-:W-:Y:S11]  /*5a40*/  UP2UR UR62, UPR, URZ, 0x2 ;  /* 0x00000002ff3e7883 */ /* 0x000ff60008000000 */
[----:B------:R-:W-:Y:S01]  /*5a50*/  @!UPT UIADD3 URZ, UPT, UPT, URZ, URZ, URZ ;  /* 0x000000fffffff290 */ /* 0x000fe2000fffe0ff */
[----:B--2---:R-:W-:Y:S02]  /*5a60*/  @P0 SHF.R.U32.HI R0, RZ, 0x10, R5 ;  /* 0x00000010ff000819 */ /* 0x004fe40000011605 */
        /* <DEDUP_REMOVED lines=12> */
[----:B------:R-:W2:Y:S01]  /*5b30*/  LDCU UR12, c[0x0][0xb20] ;  /* 0x00016400ff0c77ac */ /* 0x000ea20008000800 */
[----:B------:R-:W-:Y:S02]  /*5b40*/  UIMAD.WIDE.U32 UR4, UR53, UR59, URZ ;  /* 0x0000003b350472a5 */ /* 0x000fe4000f8e00ff */
[----:B------:R-:W-:Y:S02]  /*5b50*/  UIMAD.WIDE.U32 UR6, UR60, UR56, URZ ;  /* 0x000000383c0672a5 */ /* 0x000fe4000f8e00ff */
[----:B------:R-:W-:Y:S02]  /*5b60*/  UISETP.NE.AND UP0, UPT, UR58, 0x1, UPT ;  /* 0x000000013a00788c */ /* 0x000fe4000bf05270 */
[----:B------:R-:W-:Y:S02]  /*5b70*/  UIMAD.WIDE.U32 UR8, UR37, UR59, URZ ;  /* 0x0000003b250872a5 */ /* 0x000fe4000f8e00ff */
[----:B------:R-:W-:Y:S02]  /*5b80*/  UIMAD.WIDE.U32 UR10, UR38, UR56, URZ ;  /* 0x00000038260a72a5 */ /* 0x000fe4000f8e00ff */
[----:B------:R-:W-:Y:S02]  /*5b90*/  UISETP.NE.AND UP1, UPT, UR42, 0x1, UPT ;  /* 0x000000012a00788c */ /* 0x000fe4000bf25270 */
[----:B------:R-:W-:Y:S01]  /*5ba0*/  UISETP.NE.AND UP2, UPT, UR45, 0x1, UPT ;  /* 0x000000012d00788c */ /* 0x000fe2000bf45270 */
[----:B------:R-:W-:Y:S02]  /*5bb0*/  UMOV UR4, UR5 ;  /* 0x0000000500047c82 */ /* 0x000fe40008000000 */
[----:B--2---:R-:W-:Y:S03]  /*5bc0*/  USHF.R.U32.HI UR5, URZ, UR12, UR4 ;  /* 0x0000000cff057299 */ /* 0x004fe60008011604 */
[----:B------:R-:W-:Y:S02]  /*5bd0*/  UMOV UR4, UR7 ;  /* 0x0000000700047c82 */ /* 0x000fe40008000000 */
[----:B------:R-:W-:Y:S02]  /*5be0*/  USHF.R.U32.HI UR7, URZ, UR57, UR4 ;  /* 0x00000039ff077299 */ /* 0x000fe40008011604 */
[----:B------:R-:W-:Y:S02]  /*5bf0*/  USEL UR4, UR53, UR5, !UP0 ;  /* 0x0000000535047287 */ /* 0x000fe4000c000000 */
[----:B------:R-:W-:Y:S01]  /*5c00*/  USEL UR7, UR60, UR7, !UP1 ;  /* 0x000000073c077287 */ /* 0x000fe2000c800000 */
[----:B------:R-:W-:Y:S01]  /*5c10*/  UMOV UR5, UR9 ;  /* 0x0000000900057c82 */ /* 0x000fe20008000000 */
[----:B------:R-:W-:Y:S02]  /*5c20*/  UIMAD.WIDE.U32 UR8, UR4, UR40, URZ ;  /* 0x00000028040872a5 */ /* 0x000fe4000f8e00ff */
[----:B------:R-:W-:Y:S03]  /*5c30*/  USHF.R.U32.HI UR6, URZ, UR12, UR5 ;  /* 0x0000000cff067299 */ /* 0x000fe60008011605 */
[----:B------:R-:W-:Y:S01]  /*5c40*/  UMOV UR5, UR11 ;  /* 0x0000000b00057c82 */ /* 0x000fe20008000000 */
[----:B------:R-:W-:Y:S02]  /*5c50*/  UIMAD.WIDE.U32 UR10, UR7, UR40, URZ ;  /* 0x00000028070a72a5 */ /* 0x000fe4000f8e00ff */
[----:B------:R-:W-:Y:S02]  /*5c60*/  USHF.R.U32.HI UR12, URZ, UR57, UR5 ;  /* 0x00000039ff0c7299 */ /* 0x000fe40008011605 */
[----:B------:R-:W-:Y:S01]  /*5c70*/  USEL UR6, UR37, UR6, !UP0 ;  /* 0x0000000625067287 */ /* 0x000fe2000c000000 */
[----:B------:R-:W-:Y:S02]  /*5c80*/  UMOV UR5, UR9 ;  /* 0x0000000900057c82 */ /* 0x000fe40008000000 */
[----:B------:R-:W-:Y:S01]  /*5c90*/  UMOV UR10, UR11 ;  /* 0x0000000b000a7c82 */ /* 0x000fe20008000000 */
[----:B------:R-:W-:Y:S02]  /*5ca0*/  @UP2 USHF.R.U32.HI UR4, URZ, UR41, UR5 ;  /* 0x00000029ff042299 */ /* 0x000fe40008011605 */
[----:B------:R-:W-:Y:S02]  /*5cb0*/  @UP2 USHF.R.U32.HI UR7, URZ, UR41, UR10 ;  /* 0x00000029ff072299 */ /* 0x000fe4000801160a */
[----:B------:R-:W-:Y:S02]  /*5cc0*/  UIMAD UR4, UR45, UR4, URZ ;  /* 0x000000042d0472a4 */ /* 0x000fe4000f8e02ff */
        /* <DEDUP_REMOVED lines=8> */
[----:B------:R-:W-:Y:S02]  /*5d50*/  USEL UR11, UR6, UR4, !UP2 ;  /* 0x00000004060b7287 */ /* 0x000fe4000d000000 */
[----:B------:R-:W-:Y:S02]  /*5d60*/  UIADD3 UR8, UPT, UPT, -UR5, URZ, URZ ;  /* 0x000000ff05087290 */ /* 0x000fe4000fffe1ff */
[----:B------:R-:W-:Y:S01]  /*5d70*/  UIADD3 UR10, UPT, UPT, -UR11, URZ, URZ ;  /* 0x000000ff0b0a7290 */ /* 0x000fe2000fffe1ff */
[----:B------:R-:W-:Y:S01]  /*5d80*/  @!UP0 UMOV UR4, UR9 ;  /* 0x0000000900048c82 */ /* 0x000fe20008000000 */
[----:B------:R-:W-:Y:S02]  /*5d90*/  UIADD3 UR9, UPT, UPT, -UR6, URZ, URZ ;  /* 0x000000ff06097290 */ /* 0x000fe4000fffe1ff */
[----:B------:R-:W-:Y:S02]  /*5da0*/  @!UP0 USHF.R.U32.HI UR4, URZ, UR41, UR4 ;  /* 0x00000029ff048299 */ /* 0x000fe40008011604 */
[----:B------:R-:W-:Y:S02]  /*5db0*/  UIMAD UR10, UR45, UR10, UR6 ;  /* 0x0000000a2d0a72a4 */ /* 0x000fe4000f8e0206 */
[----:B------:R-:W-:Y:S04]  /*5dc0*/  @!UP0 USEL UR4, UR5, UR4, !UP2 ;  /* 0x0000000405048287 */ /* 0x000fe8000d000000 */
[----:B------:R-:W-:Y:S02]  /*5dd0*/  @!UP0 UIMAD UR10, UR7, UR10, UR4 ;  /* 0x0000000a070a82a4 */ /* 0x000fe4000f8e0204 */
[----:B------:R-:W-:Y:S02]  /*5de0*/  @!UP0 UIADD3 UR11, UPT, UPT, UR11, -UR4, URZ ;  /* 0x800000040b0b8290 */ /* 0x000fe4000fffe0ff */
[----:B------:R-:W-:Y:S02]  /*5df0*/  UIMAD UR7, UR42, UR8, UR38 ;  /* 0x000000082a0772a4 */ /* 0x000fe4000f8e0226 */
[----:B------:R-:W-:Y:S02]  /*5e00*/  @!UP0 UIMAD UR6, UR11, UR45, UR5 ;  /* 0x0000002d0b0682a4 */ /* 0x000fe4000f8e0205 */
[----:B------:R-:W-:Y:S01]  /*5e10*/  UIMAD UR4, UR58, UR9, UR37 ;  /* 0x000000093a0472a4 */ /* 0x000fe2000f8e0225 */
[----:B------:R-:W-:Y:S02]  /*5e20*/  @!UP0 UMOV UR5, UR10 ;  /* 0x0000000a00058c82 */ /* 0x000fe40008000000 */
[----:B------:R-:W-:Y:S02]  /*5e30*/  UIMAD UR38, UR5, UR42, UR7 ;  /* 0x0000002a052672a4 */ /* 0x000fe4000f8e0207 */
[----:B------:R-:W-:Y:S11]  /*5e40*/  UIMAD UR37, UR6, UR58, UR4 ;  /* 0x0000003a062572a4 */ /* 0x000ff6000f8e0204 */
[----:B------:R-:W-:Y:S01]  /*5e50*/  @!UPT UIADD3 URZ, UPT, UPT, URZ, URZ, URZ ;  /* 0x000000fffffff290 */ /* 0x000fe2000fffe0ff */
.L_x_101:
[----:B------:R-:W-:Y:S01]  /*5e60*/  UISETP.NE.AND UP0, UPT, UR39, 0x1, UPT ;  /* 0x000000012700788c */ /* 0x000fe2000bf05270 */
[----:B------:R-:W-:Y:S01]  /*5e70*/  LOP3.LUT P0, RZ, R53, 0x90, RZ, 0xc0, !PT ;  /* 0x0000009035ff7812 */ /* 0x000fe2000780c0ff */
[----:B------:R-:W-:Y:S01]  /*5e80*/  USHF.L.U32 UR50, UR24, 0x6, URZ ;  /* 0x0000000618327899 */ /* 0x000fe200080006ff */
[----:B------:R-:W-:Y:S01]  /*5e90*/  BSSY.RECONVERGENT B6, `(.L_x_102) ;  /* 0x0000034000067945 */ /* 0x000fe20003800200 */
[----:B------:R-:W-:Y:S01]  /*5ea0*/  USHF.L.U32 UR49, UR20, 0x7, URZ ;  /* 0x0000000714317899 */ /* 0x000fe200080006ff */
[----:B------:R-:W-:Y:S06]  /*5eb0*/  IADD3 R56, PT, PT, R56, 0x1, RZ ;  /* 0x0000000138387810 */ /* 0x000fec0007ffe0ff */
[----:B------:R-:W2:Y:S01]  /*5ec0*/  @!UP0 LDCU.128 UR12, c[0x0][0xb10] ;  /* 0x00016200ff0c87ac */ /* 0x000ea20008000c00 */
[----:B------:R-:W3:Y:S01]  /*5ed0*/  @!UP0 LDCU UR5, c[0x0][0xb0c] ;  /* 0x00016180ff0587ac */ /* 0x000ee20008000800 */
[----:B------:R-:W4:Y:S01]  /*5ee0*/  @!UP0 LDCU UR10, c[0x0][0xb20] ;  /* 0x00016400ff0a87ac */ /* 0x000f220008000800 */
[----:B--2---:R-:W-:Y:S02]  /*5ef0*/  UIMAD.WIDE.U32 UR8, UR38, UR12, URZ ;  /* 0x0000000c260872a5 */ /* 0x004fe4000f8e00ff */
[----:B------:R-:W-:Y:S02]  /*5f00*/  UIMAD.WIDE.U32 UR6, UR37, UR15, URZ ;  /* 0x0000000f250672a5 */ /* 0x000fe4000f8e00ff */
[----:B------:R-:W-:Y:S03]  /*5f10*/  @!UP0 UISETP.NE.AND UP1, UPT, UR14, 0x1, UPT ;  /* 0x000000010e00888c */ /* 0x000fe6000bf25270 */
[----:B------:R-:W-:Y:S01]  /*5f20*/  @!UP0 UMOV UR4, UR9 ;  /* 0x0000000900048c82 */ /* 0x000fe20008000000 */
[----:B---3--:R-:W-:Y:S02]  /*5f30*/  @!UP0 UISETP.NE.AND UP2, UPT, UR5, 0x1, UPT ;  /* 0x000000010500888c */ /* 0x008fe4000bf45270 */
[----:B------:R-:W-:Y:S01]  /*5f40*/  @!UP0 USHF.R.U32.HI UR4, URZ, UR13, UR4 ;  /* 0x0000000dff048299 */ /* 0x000fe20008011604 */
[----:B------:R-:W-:Y:S02]  /*5f50*/  @!UP0 UMOV UR6, UR7 ;  /* 0x0000000700068c82 */ /* 0x000fe40008000000 */
[----:B----4-:R-:W-:Y:S02]  /*5f60*/  @!UP0 USHF.R.U32.HI UR6, URZ, UR10, UR6 ;  /* 0x0000000aff068299 */ /* 0x010fe40008011606 */
[----:B------:R-:W-:Y:S02]  /*5f70*/  @!UP0 USEL UR7, UR38, UR4, !UP2 ;  /* 0x0000000426078287 */ /* 0x000fe4000d000000 */
[----:B------:R-:W-:Y:S04]  /*5f80*/  @!UP0 USEL UR6, UR37, UR6, !UP1 ;  /* 0x0000000625068287 */ /* 0x000fe8000c800000 */
[----:B------:R-:W-:Y:S02]  /*5f90*/  @!UP0 UIADD3 UR4, UPT, UPT, -UR7, UR6, URZ ;  /* 0x0000000607048290 */ /* 0x000fe4000fffe1ff */
[----:B------:R-:W-:Y:S02]  /*5fa0*/  @!UP0 UIADD3 UR6, UPT, UPT, UR7, -UR6, URZ ;  /* 0x8000000607068290 */ /* 0x000fe4000fffe0ff */
[----:B------:R-:W-:Y:S02]  /*5fb0*/  @!UP0 UIMAD UR38, UR4, UR5, UR38 ;  /* 0x00000005042682a4 */ /* 0x000fe4000f8e0226 */
[----:B------:R-:W-:Y:S01]  /*5fc0*/  @!UP0 UIMAD UR37, UR6, UR14, UR37 ;  /* 0x0000000e062582a4 */ /* 0x000fe2000f8e0225 */
[----:B------:R-:W-:Y:S11]  /*5fd0*/  @!P0 BRA `(.L_x_103) ;  /* 0x00000000007c8947 */ /* 0x000ff60003800000 */
[----:B------:R-:W2:Y:S01]  /*5fe0*/  LDCU.64 UR8, c[0x4][0x80] ;  /* 0x01001000ff0877ac */ /* 0x000ea20008000a00 */
[----:B------:R-:W-:Y:S01]  /*5ff0*/  MOV R2, 0x0 ;  /* 0x0000000000027802 */ /* 0x000fe20000000f00 */
[----:B------:R-:W-:Y:S02]  /*6000*/  HFMA2 R12, -RZ, RZ, 0, 5.9604644775390625e-08 ;  /* 0x00000001ff0c7431 */ /* 0x000fe400000001ff */
[----:B------:R-:W-:Y:S01]  /*6010*/  IMAD.MOV.U32 R8, RZ, RZ, 0x70 ;  /* 0x00000070ff087424 */ /* 0x000fe200078e00ff */
[----:B------:R3:W4:Y:S01]  /*6020*/  LDC.64 R14, c[0x4][R2] ;  /* 0x01000000020e7b82 */ /* 0x0007220000000a00 */
[----:B------:R-:W1:Y:S01]  /*6030*/  LDCU.64 UR6, c[0x4][0x88] ;  /* 0x01001100ff0677ac */ /* 0x000e620008000a00 */
[----:B------:R-:W-:Y:S01]  /*6040*/  IMAD.MOV.U32 R13, RZ, RZ, RZ ;  /* 0x000000ffff0d7224 */ /* 0x000fe200078e00ff */
[----:B------:R-:W1:Y:S01]  /*6050*/  LDCU.64 UR4, c[0x4][0x8] ;  /* 0x01000100ff0477ac */ /* 0x000e620008000a00 */
[----:B--2---:R-:W-:Y:S01]  /*6060*/  MOV R5, UR9 ;  /* 0x0000000900057c02 */ /* 0x004fe20008000f00 */
[----:B------:R-:W-:Y:S01]  /*6070*/  IMAD.U32 R4, RZ, RZ, UR8 ;  /* 0x00000008ff047e24 */ /* 0x000fe2000f8e00ff */
[----:B-1----:R-:W-:Y:S01]  /*6080*/  MOV R7, UR7 ;  /* 0x0000000700077c02 */ /* 0x002fe20008000f00 */
[----:B------:R-:W-:Y:S01]  /*6090*/  IMAD.U32 R6, RZ, RZ, UR6 ;  /* 0x00000006ff067e24 */ /* 0x000fe2000f8e00ff */
[----:B------:R-:W-:Y:S01]  /*60a0*/  MOV R11, UR5 ;  /* 0x00000005000b7c02 */ /* 0x000fe20008000f00 */
[----:B------:R-:W-:Y:S02]  /*60b0*/  IMAD.U32 R10, RZ, RZ, UR4 ;  /* 0x00000004ff0a7e24 */ /* 0x000fe4000f8e00ff */
[----:B------:R-:W-:Y:S07]  /*60c0*/  LEPC R20, `(.L_x_104) ;  /* 0x000000001014794e */ /* 0x000fee0000000000 */
[----:B---345:R-:W-:Y:S05]  /*60d0*/  CALL.ABS.NOINC R14 ;  /* 0x000000000e007343 */ /* 0x038fea0003c00000 */
.L_x_104:
[----:B------:R-:W1:Y:S01]  /*60e0*/  LDCU.64 UR8, c[0x4][0x80] ;  /* 0x01001000ff0877ac */ /* 0x000e620008000a00 */
[----:B------:R-:W2:Y:S01]  /*60f0*/  LDC.64 R2, c[0x4][R2] ;  /* 0x0100000002027b82 */ /* 0x000ea20000000a00 */
[----:B------:R-:W-:Y:S02]  /*6100*/  HFMA2 R12, -RZ, RZ, 0, 5.9604644775390625e-08 ;  /* 0x00000001ff0c7431 */ /* 0x000fe400000001ff */
[----:B------:R-:W-:Y:S02]  /*6110*/  IMAD.MOV.U32 R8, RZ, RZ, 0x70 ;  /* 0x00000070ff087424 */ /* 0x000fe400078e00ff */
[----:B------:R-:W-:Y:S01]  /*6120*/  IMAD.MOV.U32 R13, RZ, RZ, RZ ;  /* 0x000000ffff0d7224 */ /* 0x000fe200078e00ff */
[----:B------:R-:W3:Y:S01]  /*6130*/  LDCU.64 UR6, c[0x4][0x88] ;  /* 0x01001100ff0677ac */ /* 0x000ee20008000a00 */
[----:B------:R-:W4:Y:S01]  /*6140*/  LDCU.64 UR4, c[0x4][0x8] ;  /* 0x01000100ff0477ac */ /* 0x000f220008000a00 */
[----:B-1----:R-:W-:Y:S02]  /*6150*/  MOV R4, UR8 ;  /* 0x0000000800047c02 */ /* 0x002fe40008000f00 */
[----:B------:R-:W-:Y:S02]  /*6160*/  MOV R5, UR9 ;  /* 0x0000000900057c02 */ /* 0x000fe40008000f00 */
[----:B---3--:R-:W-:Y:S01]  /*6170*/  MOV R7, UR7 ;  /* 0x0000000700077c02 */ /* 0x008fe20008000f00 */
[----:B------:R-:W-:Y:S01]  /*6180*/  IMAD.U32 R6, RZ, RZ, UR6 ;  /* 0x00000006ff067e24 */ /* 0x000fe2000f8e00ff */
[----:B----4-:R-:W-:Y:S01]  /*6190*/  MOV R11, UR5 ;  /* 0x00000005000b7c02 */ /* 0x010fe20008000f00 */
[----:B------:R-:W-:Y:S02]  /*61a0*/  IMAD.U32 R10, RZ, RZ, UR4 ;  /* 0x00000004ff0a7e24 */ /* 0x000fe4000f8e00ff */
[----:B------:R-:W-:Y:S07]  /*61b0*/  LEPC R20, `(.L_x_103) ;  /* 0x000000001014794e */ /* 0x000fee0000000000 */
[----:B--2---:R-:W-:Y:S05]  /*61c0*/  CALL.ABS.NOINC R2 ;  /* 0x0000000002007343 */ /* 0x004fea0003c00000 */
.L_x_103:
[----:B------:R-:W-:Y:S05]  /*61d0*/  BSYNC.RECONVERGENT B6 ;  /* 0x0000000000067941 */ /* 0x000fea0003800200 */
.L_x_102:
[----:B------:R-:W-:Y:S02]  /*61e0*/  ISETP.NE.U32.AND P0, PT, RZ, UR54, PT ;  /* 0x00000036ff007c0c */ /* 0x000fe4000bf05070 */
[C---:B------:R-:W-:Y:S02]  /*61f0*/  ISETP.NE.U32.AND P1, PT, R46.reuse, RZ, PT ;  /* 0x000000ff2e00720c */ /* 0x040fe40003f25070 */
[----:B------:R-:W-:Y:S02]  /*6200*/  ISETP.NE.U32.AND P4, PT, R46, RZ, PT ;  /* 0x000000ff2e00720c */ /* 0x000fe40003f85070 */
[----:B------:R-:W-:Y:S02]  /*6210*/  ISETP.NE.AND.EX P0, PT, RZ, UR55, PT, P0 ;  /* 0x00000037ff007c0c */ /* 0x000fe4000bf05300 */
[C---:B------:R-:W-:Y:S02]  /*6220*/  ISETP.NE.AND.EX P1, PT, R47.reuse, RZ, PT, P1 ;  /* 0x000000ff2f00720c */ /* 0x040fe40003f25310 */
[----:B------:R-:W-:Y:S02]  /*6230*/  ISETP.NE.AND.EX P4, PT, R47, RZ, P0, P4 ;  /* 0x000000ff2f00720c */ /* 0x000fe40000785340 */
[----:B------:R-:W-:Y:S02]  /*6240*/  ISETP.NE.U32.AND P5, PT, R42, RZ, PT ;  /* 0x000000ff2a00720c */ /* 0x000fe40003fa5070 */
[----:B------:R-:W-:Y:S02]  /*6250*/  ISETP.NE.U32.AND P3, PT, RZ, UR54, PT ;  /* 0x00000036ff007c0c */ /* 0x000fe4000bf65070 */
[----:B------:R-:W-:Y:S02]  /*6260*/  PLOP3.LUT P2, PT, PT, PT, PT, 0x8, 0x80 ;  /* 0x000000000080781c */ /* 0x000fe40003f4e170 */
[----:B------:R-:W-:Y:S02]  /*6270*/  ISETP.NE.AND.EX P5, PT, R43, RZ, PT, P5 ;  /* 0x000000ff2b00720c */ /* 0x000fe40003fa5350 */
[----:B------:R-:W-:Y:S03]  /*6280*/  ISETP.NE.AND.EX P3, PT, RZ, UR55, PT, P3 ;  /* 0x00000037ff007c0c */ /* 0x000fe6000bf65330 */
[----:B------:R-:W-:Y:S01]  /*6290*/  @!P4 PLOP3.LUT P2, PT, P1, PT, PT, 0x80, 0x8 ;  /* 0x000000000008c81c */ /* 0x000fe20000f4f070 */
[----:B------:R-:W-:Y:S01]  /*62a0*/  @!UPT UIADD3 URZ, UPT, UPT, URZ, URZ, URZ ;  /* 0x000000fffffff290 */ /* 0x000fe2000fffe0ff */
[----:B------:R-:W-:Y:S11]  /*62b0*/  @!P1 BRA `(.L_x_105) ;  /* 0x0000000000309947 */ /* 0x000ff60003800000 */
[----:B------:R-:W-:Y:S01]  /*62c0*/  ISETP.NE.U32.AND P0, PT, R44, RZ, PT ;  /* 0x000000ff2c00720c */ /* 0x000fe20003f05070 */
[----:B------:R-:W2:Y:S01]  /*62d0*/  LDCU.64 UR4, c[0x0][0x358] ;  /* 0x00006b00ff0477ac */ /* 0x000ea20008000a00 */
[----:B------:R-:W-:Y:S02]  /*62e0*/  IMAD.MOV.U32 R50, RZ, RZ, 0x1 ;  /* 0x00000001ff327424 */ /* 0x000fe400078e00ff */
[----:B------:R-:W-:Y:S11]  /*62f0*/  ISETP.NE.AND.EX P0, PT, R45, RZ, PT, P0 ;  /* 0x000000ff2d00720c */ /* 0x000ff60003f05300 */
[----:B------:R-:W-:Y:S02]  /*6300*/  @!UPT UIADD3 URZ, UPT, UPT, URZ, URZ, URZ ;  /* 0x000000fffffff290 */ /* 0x000fe4000fffe0ff */
[----:B------:R-:W3:Y:S01]  /*6310*/  @P0 LDC.64 R2, c[0x0][0x888] ;  /* 0x00022200ff020b82 */ /* 0x000ee20000000a00 */
[----:B-1----:R-:W-:Y:S04]  /*6320*/  @P0 IMAD R0, R46, UR36, RZ ;  /* 0x000000242e000c24 */ /* 0x002fe8000f8e02ff */
[----:B---3--:R-:W-:Y:S04]  /*6330*/  @P0 IMAD.WIDE R2, R0, 0x4, R2 ;  /* 0x0000000400020825 */ /* 0x008fe800078e0202 */
[----:B------:R-:W-:Y:S01]  /*6340*/  HFMA2 R0, -RZ, RZ, 0, 5.9604644775390625e-08 ;  /* 0x00000001ff007431 */ /* 0x000fe200000001ff */
[----:B--2--5:R2:W5:Y:S04]  /*6350*/  @P0 LDG.E R27, desc[UR4][R2.64] ;  /* 0x00000004021b0981 */ /* 0x024568000c1e1900 */
[----:B------:R-:W-:Y:S01]  /*6360*/  @!P0 PRMT R50, R0, 0x7610, R50 ;  /* 0x0000761000328816 */ /* 0x000fe20000000032 */
[----:B--2---:R-:W3:Y:S06]  /*6370*/  @!P0 LDC R27, c[0x0][0x880] ;  /* 0x00022000ff1b8b82 */ /* 0x004eec0000000800 */
.L_x_105:
[----:B------:R-:W-:Y:S05]  /*6380*/  @!P5 BRA `(.L_x_106) ;  /* 0x000000000024d947 */ /* 0x000fea0003800000 */
[----:B------:R-:W-:Y:S01]  /*6390*/  ISETP.NE.U32.AND P0, PT, R40, RZ, PT ;  /* 0x000000ff2800720c */ /* 0x000fe20003f05070 */
[----:B------:R-:W2:Y:S03]  /*63a0*/  LDCU.64 UR4, c[0x0][0x358] ;  /* 0x00006b00ff0477ac */ /* 0x000ea60008000a00 */
[----:B------:R-:W-:Y:S11]  /*63b0*/  ISETP.NE.AND.EX P0, PT, R41, RZ, PT, P0 ;  /* 0x000000ff2900720c */ /* 0x000ff60003f05300 */
[----:B------:R-:W-:Y:S02]  /*63c0*/  @!UPT UIADD3 URZ, UPT, UPT, URZ, URZ, URZ ;  /* 0x000000fffffff290 */ /* 0x000fe4000fffe0ff */
[----:B------:R-:W4:Y:S01]  /*63d0*/  @P0 LDC.64 R2, c[0x0][0x8a8] ;  /* 0x00022a00ff020b82 */ /* 0x000f220000000a00 */
[----:B-1----:R-:W-:Y:S04]  /*63e0*/  @P0 IMAD R0, R42, UR36, RZ ;  /* 0x000000242a000c24 */ /* 0x002fe8000f8e02ff */
[----:B----4-:R-:W-:Y:S05]  /*63f0*/  @P0 IMAD.WIDE R2, R0, 0x4, R2 ;  /* 0x0000000400020825 */ /* 0x010fea00078e0202 */
[----:B--2--5:R2:W5:Y:S02]  /*6400*/  @P0 LDG.E R24, desc[UR4][R2.64] ;  /* 0x0000000402180981 */ /* 0x024564000c1e1900 */
[----:B--2---:R-:W4:Y:S02]  /*6410*/  @!P0 LDC R24, c[0x0][0x8a0] ;  /* 0x00022800ff188b82 */ /* 0x004f240000000800 */
.L_x_106:
[----:B---3-5:R-:W-:Y:S01]  /*6420*/  FSETP.NEU.AND P0, PT, R27, RZ, PT ;  /* 0x000000ff1b00720b */ /* 0x028fe20003f0d000 */
[----:B------:R-:W-:Y:S01]  /*6430*/  IMAD.SHL.U32 R57, R48, 0x2, RZ ;  /* 0x0000000230397824 */ /* 0x000fe200078e00ff */
[----:B------:R-:W-:Y:S01]  /*6440*/  SEL R3, RZ, 0xffffffff, P3 ;  /* 0xffffffffff037807 */ /* 0x000fe20001800000 */
[----:B------:R-:W-:Y:S01]  /*6450*/  BSSY B1, `(.L_x_107) ;  /* 0x0000033000017945 */ /* 0x000fe20003800000 */
[----:B------:R-:W-:Y:S01]  /*6460*/  @!P4 LOP3.LUT P3, RZ, R50, 0xff, RZ, 0xc0, !PT ;  /* 0x000000ff32ffc812 */ /* 0x000fe2000786c0ff */
[----:B------:R-:W-:Y:S01]  /*6470*/  IMAD.MOV.U32 R64, RZ, RZ, 0x1 ;  /* 0x00000001ff407424 */ /* 0x000fe200078e00ff */
[----:B-1----:R-:W-:Y:S01]  /*6480*/  @!P4 SEL R0, RZ, 0xffffffff, P0 ;  /* 0xffffffffff00c807 */ /* 0x002fe20000000000 */
[----:B------:R-:W-:Y:S01]  /*6490*/  IMAD R25, R22, 0x40, R23 ;  /* 0x0000004016197824 */ /* 0x000fe200078e0217 */
[----:B------:R-:W-:Y:S01]  /*64a0*/  LOP3.LUT R60, R60, 0x1, RZ, 0x3c, !PT ;  /* 0x000000013c3c7812 */ /* 0x000fe200078e3cff */
[----:B------:R-:W-:Y:S01]  /*64b0*/  IMAD.MOV.U32 R26, RZ, RZ, RZ ;  /* 0x000000ffff1a7224 */ /* 0x000fe200078e00ff */
[----:B------:R-:W-:Y:S02]  /*64c0*/  @P2 SEL R0, R3, R0, !P3 ;  /* 0x0000000003002207 */ /* 0x000fe40005800000 */
[----:B------:R-:W-:Y:S02]  /*64d0*/  CS2R R38, SRZ ;  /* 0x0000000000267805 */ /* 0x000fe4000001ff00 */
[----:B------:R-:W-:Y:S02]  /*64e0*/  LEA R54, R22, UR43, 0x3 ;  /* 0x0000002b16367c11 */ /* 0x000fe4000f8e18ff */
[----:B------:R-:W-:Y:S02]  /*64f0*/  CS2R R36, SRZ ;  /* 0x0000000000247805 */ /* 0x000fe4000001ff00 */
[----:B------:R-:W-:Y:S02]  /*6500*/  @!P4 LOP3.LUT R0, R0, 0x1, RZ, 0xc0, !PT ;  /* 0x000000010000c812 */ /* 0x000fe400078ec0ff */
[----:B------:R-:W-:Y:S02]  /*6510*/  CS2R R30, SRZ ;  /* 0x00000000001e7805 */ /* 0x000fe4000001ff00 */
[----:B------:R-:W-:Y:S02]  /*6520*/  SEL R2, RZ, 0xffffffff, P0 ;  /* 0xffffffffff027807 */ /* 0x000fe40000000000 */
[----:B------:R-:W-:Y:S02]  /*6530*/  CS2R R28, SRZ ;  /* 0x00000000001c7805 */ /* 0x000fe4000001ff00 */
[----:B------:R-:W-:Y:S01]  /*6540*/  ISETP.NE.U32.OR P6, PT, R0, 0x1, P4 ;  /* 0x000000010000780c */ /* 0x000fe200027c5470 */
[----:B------:R-:W-:Y:S01]  /*6550*/  VIADD R63, R57, UR43 ;  /* 0x0000002b393f7c36 */ /* 0x000fe20008000000 */
[----:B------:R-:W-:Y:S02]  /*6560*/  LOP3.LUT P4, R55, R50, 0xff, RZ, 0xc0, !PT ;  /* 0x000000ff32377812 */ /* 0x000fe4000788c0ff */
[----:B------:R-:W-:Y:S02]  /*6570*/  P2R R62, PR, RZ, 0x40 ;  /* 0x00000040ff3e7803 */ /* 0x000fe40000000000 */
[----:B------:R-:W-:Y:S04]  /*6580*/  @P1 SEL R2, R3, R2, !P4 ;  /* 0x0000000203021207 */ /* 0x000fe80006000000 */
[----:B------:R-:W-:Y:S03]  /*6590*/  LOP3.LUT R2, R2, 0x1, RZ, 0xc0, !PT ;  /* 0x0000000102027812 */ /* 0x000fe600078ec0ff */
[----:B------:R-:W-:Y:S02]  /*65a0*/  @P6 SHF.L.U32 R0, R60, 0x1f, RZ ;  /* 0x0000001f3c006819 */ /* 0x000fe400000006ff */
[----:B------:R-:W-:Y:S02]  /*65b0*/  ISETP.NE.U32.AND P5, PT, R2, 0x1, PT ;  /* 0x000000010200780c */ /* 0x000fe40003fa5070 */
[----:B------:R1:W2:Y:S02]  /*65c0*/  @P6 SYNCS.PHASECHK.TRANS64.TRYWAIT P3, [UR43+0x30], R0 ;  /* 0x00003000ff0065a7 */ /* 0x0002a4000806112b */
[----:B------:R-:W-:Y:S02]  /*65d0*/  P2R R65, PR, RZ, 0x20 ;  /* 0x00000020ff417803 */ /* 0x000fe40000000000 */
[----:B-1----:R-:W-:Y:S04]  /*65e0*/  SHF.L.U32 R0, R59, 0x1f, RZ ;  /* 0x0000001f3b007819 */ /* 0x002fe800000006ff */
[----:B------:R1:W3:Y:S01]  /*65f0*/  SYNCS.PHASECHK.TRANS64.TRYWAIT P2, [R54+URZ+0xa0], R0 ;  /* 0x0000a000360075a7 */ /* 0x0002e200080411ff */
[----:B--2---:R-:W-:Y:S01]  /*6600*/  @P6 SEL R64, RZ, 0x1, !P3 ;  /* 0x00000001ff406807 */ /* 0x004fe20005800000 */
[----:B-1----:R-:W-:Y:S06]  /*6610*/  @!P6 BRA `(.L_x_108) ;  /* 0x000000000058e947 */ /* 0x002fec0003800000 */
[----:B------:R-:W-:Y:S01]  /*6620*/  VIADD R2, R63, 0x200 ;  /* 0x000002003f027836 */ /* 0x000fe20000000000 */
[----:B------:R-:W-:Y:S01]  /*6630*/  LOP3.LUT P6, RZ, R49, 0x40, RZ, 0xc0, !PT ;  /* 0x0000004031ff7812 */ /* 0x000fe200078cc0ff */
[----:B------:R-:W-:Y:S01]  /*6640*/  BSSY B0, `(.L_x_109) ;  /* 0x000000e000007945 */ /* 0x000fe20003800000 */
[----:B------:R-:W-:Y:S01]  /*6650*/  ISETP.NE.AND P1, PT, R64, RZ, PT ;  /* 0x000000ff4000720c */ /* 0x000fe20003f25270 */
[----:B------:R-:W-:Y:S01]  /*6660*/  @P5 VIADD R4, R63, 0x210 ;  /* 0x000002103f045836 */ /* 0x000fe20000000000 */
[----:B------:R-:W-:Y:S01]  /*6670*/  PLOP3.LUT P0, PT, PT, PT, PT, 0x8, 0x80 ;  /* 0x000000000080781c */ /* 0x000fe20003f0e170 */
[----:B------:R-:W-:Y:S01]  /*6680*/  IMAD.MOV.U32 R39, RZ, RZ, RZ ;  /* 0x000000ffff277224 */ /* 0x000fe200078e00ff */
[----:B------:R-:W-:Y:S02]  /*6690*/  @P5 PLOP3.LUT P0, PT, P6, PT, PT, 0x80, 0x8 ;  /* 0x000000000008581c */ /* 0x000fe4000370f070 */
[----:B------:R-:W-:Y:S02]  /*66a0*/  CS2R R36, SRZ ;  /* 0x0000000000247805 */ /* 0x000fe4000001ff00 */
[----:B------:R-:W-:Y:S02]  /*66b0*/  CS2R R30, SRZ ;  /* 0x00000000001e7805 */ /* 0x000fe4000001ff00 */
[----:B------:R-:W-:Y:S07]  /*66c0*/  CS2R R28, SRZ ;  /* 0x00000000001c7805 */ /* 0x000fee000001ff00 */
[----:B------:R-:W-:Y:S01]  /*66d0*/  @P0 VIADD R4, R2, 0xfffffff0 ;  /* 0xfffffff002040836 */ /* 0x000fe20000000000 */
[----:B------:R-:W-:Y:S06]  /*66e0*/  @P1 BRA `(.L_x_110) ;  /* 0x00000000000c1947 */ /* 0x000fec0003800000 */
[----:B------:R-:W-:Y:S04]  /*66f0*/  SHF.L.U32 R3, R60, 0x1f, RZ ;  /* 0x0000001f3c037819 */ /* 0x000fe800000006ff */
[----:B------:R-:W1:Y:S02]  /*6700*/  SYNCS.PHASECHK.TRANS64.TRYWAIT P0, [UR43+0x30], R3 ;  /* 0x00003003ff0075a7 */ /* 0x000e64000800112b */
[----:B-1----:R-:W-:Y:S05]  /*6710*/  @!P0 BRA `(.L_x_111) ;  /* 0x0000003000388947 */ /* 0x002fea0003800000 */
.L_x_110:
[----:B------:R-:W-:Y:S05]  /*6720*/  BSYNC B0 ;  /* 0x0000000000007941 */ /* 0x000fea0003800000 */
.L_x_109:
[----:B------:R-:W-:Y:S01]  /*6730*/  ISETP.NE.AND P0, PT, R65, RZ, PT ;  /* 0x000000ff4100720c */ /* 0x000fe20003f05270 */
[----:B------:R-:W-:Y:S11]  /*6740*/  HFMA2 R26, -RZ, RZ, 0, 5.9604644775390625e-08 ;  /* 0x00000001ff1a7431 */ /* 0x000ff600000001ff */
[----:B------:R-:W-:Y:S01]  /*6750*/  @!UPT UIADD3 URZ, UPT, UPT, URZ, URZ, URZ ;  /* 0x000000fffffff290 */ /* 0x000fe2000fffe0ff */
[----:B------:R2:W1:Y:S04]  /*6760*/  @P0 LDS.128 R36, [R4] ;  /* 0x0000000004240984 */ /* 0x0004680000000c00 */
[----:B------:R2:W1:Y:S02]  /*6770*/  @P0 LDS.128 R28, [R57+UR43+0x200] ;  /* 0x0002002b391c0984 */ /* 0x0004640008000c00 */
.L_x_108:
[----:B------:R-:W-:Y:S05]  /*6780*/  BSYNC B1 ;  /* 0x0000000000017941 */ /* 0x000fea0003800000 */
.L_x_107:
[----:B-1----:R-:W-:Y:S04]  /*6790*/  SHF.R.U32.HI R2, RZ, 0x15, R25 ;  /* 0x00000015ff027819 */ /* 0x002fe80000011619 */
[----:B------:R-:W-:Y:S01]  /*67a0*/  LOP3.LUT P0, RZ, R2, 0x3, R51, 0x48, !PT ;  /* 0x0000000302ff7812 */ /* 0x000fe20007804833 */
[----:B------:R-:W-:Y:S01]  /*67b0*/  @!UPT UIADD3 URZ, UPT, UPT, URZ, URZ, URZ ;  /* 0x000000fffffff290 */ /* 0x000fe2000fffe0ff */
[----:B---3--:R-:W-:Y:S11]  /*67c0*/  @P2 BRA `(.L_x_112) ;  /* 0x0000000000082947 */ /* 0x008ff60003800000 */
[----:B------:R-:W1:Y:S02]  /*67d0*/  SYNCS.PHASECHK.TRANS64.TRYWAIT P1, [R54+URZ+0xa0], R0 ;  /* 0x0000a000360075a7 */ /* 0x000e6400080211ff */
[----:B-1----:R-:W-:Y:S05]  /*67e0*/  @!P1 BRA `(.L_x_113) ;  /* 0x00000030001c9947 */ /* 0x002fea0003800000 */
.L_x_112:
[----:B------:R-:W-:Y:S05]  /*67f0*/  @!P0 BRA `(.L_x_114) ;  /* 0x0000000000408947 */ /* 0x000fea0003800000 */
[----:B------:R-:W3:Y:S01]  /*6800*/  LDCU.64 UR8, c[0x4][0x70] ;  /* 0x01000e00ff0877ac */ /* 0x000ee20008000a00 */
[----:B------:R-:W-:Y:S01]  /*6810*/  MOV R3, 0x0 ;  /* 0x0000000000037802 */ /* 0x000fe20000000f00 */
[----:B------:R-:W-:Y:S02]  /*6820*/  HFMA2 R12, -RZ, RZ, 0, 5.9604644775390625e-08 ;  /* 0x00000001ff0c7431 */ /* 0x000fe400000001ff */
[----:B------:R-:W-:Y:S02]  /*6830*/  IMAD.MOV.U32 R8, RZ, RZ, 0x192 ;  /* 0x00000192ff087424 */ /* 0x000fe400078e00ff */
[----:B------:R-:W-:Y:S01]  /*6840*/  IMAD.MOV.U32 R13, RZ, RZ, RZ ;  /* 0x000000ffff0d7224 */ /* 0x000fe200078e00ff */
[----:B------:R-:W5:Y:S01]  /*6850*/  LDCU.64 UR6, c[0x4][0x78] ;  /* 0x01000f00ff0677ac */ /* 0x000f620008000a00 */
[----:B------:R-:W1:Y:S01]  /*6860*/  LDC.64 R2, c[0x4][R3] ;  /* 0x0100000003027b82 */ /* 0x000e620000000a00 */
[----:B------:R-:W4:Y:S01]  /*6870*/  LDCU.64 UR4, c[0x4][0x10] ;  /* 0x01000200ff0477ac */ /* 0x000f220008000a00 */
[----:B---3--:R-:W-:Y:S01]  /*6880*/  MOV R5, UR9 ;  /* 0x0000000900057c02 */ /* 0x008fe20008000f00 */
[----:B--2---:R-:W-:Y:S01]  /*6890*/  IMAD.U32 R4, RZ, RZ, UR8 ;  /* 0x00000008ff047e24 */ /* 0x004fe2000f8e00ff */
[----:B-----5:R-:W-:Y:S01]  /*68a0*/  MOV R7, UR7 ;  /* 0x0000000700077c02 */ /* 0x020fe20008000f00 */
[----:B------:R-:W-:Y:S01]  /*68b0*/  IMAD.U32 R6, RZ, RZ, UR6 ;  /* 0x00000006ff067e24 */ /* 0x000fe2000f8e00ff */
[----:B----4-:R-:W-:Y:S01]  /*68c0*/  MOV R11, UR5 ;  /* 0x00000005000b7c02 */ /* 0x010fe20008000f00 */
[----:B------:R-:W-:Y:S02]  /*68d0*/  IMAD.U32 R10, RZ, RZ, UR4 ;  /* 0x00000004ff0a7e24 */ /* 0x000fe4000f8e00ff */
[----:B------:R-:W-:Y:S07]  /*68e0*/  LEPC R20, `(.L_x_114) ;  /* 0x000000001014794e */ /* 0x000fee0000000000 */
[----:B-1----:R-:W-:Y:S05]  /*68f0*/  CALL.ABS.NOINC R2 ;  /* 0x0000000002007343 */ /* 0x002fea0003c00000 */
.L_x_114:
[----:B------:R-:W-:Y:S05]  /*6900*/  WARPSYNC.ALL ;  /* 0x0000000000007948 */ /* 0x000fea0003800000 */
[----:B------:R-:W-:Y:S01]  /*6910*/  R2UR UR4, R25 ;  /* 0x00000000190472ca */ /* 0x000fe200000e0000 */
[--C-:B------:R-:W-:Y:S01]  /*6920*/  HADD2.F32 R3, -RZ, R28.reuse.H0_H0 ;  /* 0x2000001cff037230 */ /* 0x100fe20000004100 */
[----:B------:R-:W-:Y:S01]  /*6930*/  MOV R66, 0x10 ;  /* 0x0000001000427802 */ /* 0x000fe20000000f00 */
[--C-:B------:R-:W-:Y:S01]  /*6940*/  HADD2.F32 R20, -RZ, R29.reuse.H0_H0 ;  /* 0x2000001dff147230 */ /* 0x100fe20000004100 */
[----:B------:R-:W-:Y:S01]  /*6950*/  LOP3.LUT P6, RZ, R49, 0x40, RZ, 0xc0, !PT ;  /* 0x0000004031ff7812 */ /* 0x000fe200078cc0ff */
[----:B------:R-:W-:Y:S01]  /*6960*/  HADD2.F32 R21, -RZ, R29.H1_H1 ;  /* 0x3000001dff157230 */ /* 0x000fe20000004100 */
[----:B------:R-:W-:Y:S01]  /*6970*/  ISETP.NE.AND P0, PT, R61, RZ, PT ;  /* 0x000000ff3d00720c */ /* 0x000fe20003f05270 */
[----:B------:R-:W-:Y:S01]  /*6980*/  BSSY.RECONVERGENT B0, `(.L_x_115) ;  /* 0x0000052000007945 */ /* 0x000fe20003800200 */
[----:B------:R-:W-:Y:S04]  /*6990*/  SEL R66, R66, 0xfffffff0, !P6 ;  /* 0xfffffff042427807 */ /* 0x000fe80007000000 */
[----:B------:R-:W-:Y:S01]  /*69a0*/  IADD3 R63, PT, PT, R63, R66, RZ ;  /* 0x000000423f3f7210 */ /* 0x000fe20007ffe0ff */
[----:B--2---:R-:W1:Y:S02]  /*69b0*/  LDTM.x16 R4, tmem[UR4] ;  /* 0x00000004000479ee */ /* 0x004e640008240000 */
[C---:B-1--4-:R-:W-:Y:S01]  /*69c0*/  FMUL R0, R24.reuse, R4 ;  /* 0x0000000418007220 */ /* 0x052fe20000400000 */
[----:B------:R-:W-:Y:S02]  /*69d0*/  HADD2.F32 R4, -RZ, R28.H1_H1 ;  /* 0x3000001cff047230 */ /* 0x000fe40000004100 */
[C---:B------:R-:W-:Y:S01]  /*69e0*/  FMUL R2, R24.reuse, R5 ;  /* 0x0000000518027220 */ /* 0x040fe20000400000 */
[C---:B------:R-:W-:Y:S01]  /*69f0*/  FMUL R7, R24.reuse, R7 ;  /* 0x0000000718077220 */ /* 0x040fe20000400000 */
[C---:B------:R-:W-:Y:S01]  /*6a00*/  FFMA R0, R27.reuse, R3, R0 ;  /* 0x000000031b007223 */ /* 0x040fe20000000000 */
[C---:B------:R-:W-:Y:S01]  /*6a10*/  FMUL R3, R24.reuse, R6 ;  /* 0x0000000618037220 */ /* 0x040fe20000400000 */
[C---:B------:R-:W-:Y:S01]  /*6a20*/  FFMA R2, R27.reuse, R4, R2 ;  /* 0x000000041b027223 */ /* 0x040fe20000000002 */
[C---:B------:R-:W-:Y:S01]  /*6a30*/  FMUL R4, R24.reuse, R8 ;  /* 0x0000000818047220 */ /* 0x040fe20000400000 */
[C---:B------:R-:W-:Y:S01]  /*6a40*/  FMUL R8, R24.reuse, R12 ;  /* 0x0000000c18087220 */ /* 0x040fe20000400000 */
[----:B------:R-:W-:Y:S01]  /*6a50*/  FMUL R12, R24, R16 ;  /* 0x00000010180c7220 */ /* 0x000fe20000400000 */
[--C-:B------:R-:W-:Y:S01]  /*6a60*/  HADD2.F32 R16, -RZ, R30.reuse.H0_H0 ;  /* 0x2000001eff107230 */ /* 0x100fe20000004100 */
[----:B------:R-:W-:Y:S01]  /*6a70*/  F2FP.F16.F32.PACK_AB R32, R2, R0 ;  /* 0x000000000220723e */ /* 0x000fe200000000ff */
[----:B------:R-:W-:Y:S02]  /*6a80*/  HADD2.F32 R0, -RZ, R30.H1_H1 ;  /* 0x3000001eff007230 */ /* 0x000fe40000004100 */
[C---:B------:R-:W-:Y:S01]  /*6a90*/  FMUL R5, R24.reuse, R9 ;  /* 0x0000000918057220 */ /* 0x040fe20000400000 */
[C---:B------:R-:W-:Y:S01]  /*6aa0*/  FFMA R3, R27.reuse, R20, R3 ;  /* 0x000000141b037223 */ /* 0x040fe20000000003 */
[C---:B------:R-:W-:Y:S01]  /*6ab0*/  FFMA R7, R27.reuse, R21, R7 ;  /* 0x000000151b077223 */ /* 0x040fe20000000007 */
[--C-:B------:R-:W-:Y:S02]  /*6ac0*/  HADD2.F32 R2, -RZ, R31.reuse.H0_H0 ;  /* 0x2000001fff027230 */ /* 0x100fe40000004100 */
[C---:B------:R-:W-:Y:S01]  /*6ad0*/  FFMA R4, R27.reuse, R16, R4 ;  /* 0x000000101b047223 */ /* 0x040fe20000000004 */
[C---:B------:R-:W-:Y:S01]  /*6ae0*/  FMUL R6, R24.reuse, R10 ;  /* 0x0000000a18067220 */ /* 0x040fe20000400000 */
[C---:B------:R-:W-:Y:S01]  /*6af0*/  FFMA R5, R27.reuse, R0, R5 ;  /* 0x000000001b057223 */ /* 0x040fe20000000005 */
[----:B------:R-:W-:Y:S02]  /*6b00*/  HADD2.F32 R16, -RZ, R31.H1_H1 ;  /* 0x3000001fff107230 */ /* 0x000fe40000004100 */
[C---:B------:R-:W-:Y:S01]  /*6b10*/  FMUL R11, R24.reuse, R11 ;  /* 0x0000000b180b7220 */ /* 0x040fe20000400000 */
[--C-:B------:R-:W-:Y:S02]  /*6b20*/  HADD2.F32 R0, -RZ, R36.reuse.H0_H0 ;  /* 0x20000024ff007230 */ /* 0x100fe40000004100 */
[----:B------:R-:W-:Y:S01]  /*6b30*/  FFMA R6, R27, R2, R6 ;  /* 0x000000021b067223 */ /* 0x000fe20000000006 */
[----:B------:R-:W-:Y:S01]  /*6b40*/  F2FP.F16.F32.PACK_AB R33, R7, R3 ;  /* 0x000000030721723e */ /* 0x000fe200000000ff */
[----:B------:R-:W-:Y:S02]  /*6b50*/  HADD2.F32 R2, -RZ, R36.H1_H1 ;  /* 0x30000024ff027230 */ /* 0x000fe40000004100 */
[C---:B------:R-:W-:Y:S01]  /*6b60*/  FFMA R11, R27.reuse, R16, R11 ;  /* 0x000000101b0b7223 */ /* 0x040fe2000000000b */
[C---:B------:R-:W-:Y:S01]  /*6b70*/  FMUL R9, R24.reuse, R13 ;  /* 0x0000000d18097220 */ /* 0x040fe20000400000 */
[--C-:B------:R-:W-:Y:S02]  /*6b80*/  HADD2.F32 R3, -RZ, R37.reuse.H0_H0 ;  /* 0x20000025ff037230 */ /* 0x100fe40000004100 */
[C---:B------:R-:W-:Y:S01]  /*6b90*/  FFMA R8, R27.reuse, R0, R8 ;  /* 0x000000001b087223 */ /* 0x040fe20000000008 */
[C---:B------:R-:W-:Y:S01]  /*6ba0*/  FMUL R10, R24.reuse, R14 ;  /* 0x0000000e180a7220 */ /* 0x040fe20000400000 */
[----:B------:R-:W-:Y:S02]  /*6bb0*/  HADD2.F32 R0, -RZ, R37.H1_H1 ;  /* 0x30000025ff007230 */ /* 0x000fe40000004100 */
[C---:B------:R-:W-:Y:S01]  /*6bc0*/  FMUL R15, R24.reuse, R15 ;  /* 0x0000000f180f7220 */ /* 0x040fe20000400000 */
[C---:B------:R-:W-:Y:S01]  /*6bd0*/  FFMA R9, R27.reuse, R2, R9 ;  /* 0x000000021b097223 */ /* 0x040fe20000000009 */
[----:B------:R-:W-:Y:S01]  /*6be0*/  FFMA R10, R27, R3, R10 ;  /* 0x000000031b0a7223 */ /* 0x000fe2000000000a */
[--C-:B------:R-:W-:Y:S01]  /*6bf0*/  HADD2.F32 R2, -RZ, R38.reuse.H0_H0 ;  /* 0x20000026ff027230 */ /* 0x100fe20000004100 */
[----:B------:R-:W-:Y:S01]  /*6c00*/  F2FP.F16.F32.PACK_AB R34, R5, R4 ;  /* 0x000000040522723e */ /* 0x000fe200000000ff */
[----:B------:R-:W-:Y:S02]  /*6c10*/  HADD2.F32 R3, -RZ, R38.H1_H1 ;  /* 0x30000026ff037230 */ /* 0x000fe40000004100 */
[----:B------:R-:W-:Y:S01]  /*6c20*/  FFMA R15, R27, R0, R15 ;  /* 0x000000001b0f7223 */ /* 0x000fe2000000000f */
[C---:B------:R-:W-:Y:S01]  /*6c30*/  FMUL R13, R24.reuse, R17 ;  /* 0x00000011180d7220 */ /* 0x040fe20000400000 */
[--C-:B------:R-:W-:Y:S02]  /*6c40*/  HADD2.F32 R4, -RZ, R39.reuse.H0_H0 ;  /* 0x20000027ff047230 */ /* 0x100fe40000004100 */
[C---:B------:R-:W-:Y:S01]  /*6c50*/  FMUL R14, R24.reuse, R18 ;  /* 0x00000012180e7220 */ /* 0x040fe20000400000 */
[----:B------:R-:W-:Y:S02]  /*6c60*/  HADD2.F32 R0, -RZ, R39.H1_H1 ;  /* 0x30000027ff007230 */ /* 0x000fe40000004100 */
[----:B------:R-:W-:Y:S01]  /*6c70*/  FMUL R19, R24, R19 ;  /* 0x0000001318137220 */ /* 0x000fe20000400000 */
[----:B------:R-:W-:Y:S01]  /*6c80*/  F2FP.F16.F32.PACK_AB R35, R11, R6 ;  /* 0x000000060b23723e */ /* 0x000fe200000000ff */
[C---:B------:R-:W-:Y:S01]  /*6c90*/  FFMA R12, R27.reuse, R2, R12 ;  /* 0x000000021b0c7223 */ /* 0x040fe2000000000c */
[C---:B------:R-:W-:Y:S01]  /*6ca0*/  FFMA R13, R27.reuse, R3, R13 ;  /* 0x000000031b0d7223 */ /* 0x040fe2000000000d */
[C---:B------:R-:W-:Y:S01]  /*6cb0*/  FFMA R14, R27.reuse, R4, R14 ;  /* 0x000000041b0e7223 */ /* 0x040fe2000000000e */
[----:B------:R-:W-:Y:S01]  /*6cc0*/  FFMA R19, R27, R0, R19 ;  /* 0x000000001b137223 */ /* 0x000fe20000000013 */
[----:B------:R1:W-:Y:S01]  /*6cd0*/  STS.128 [R57+UR43+0x200], R32 ;  /* 0x0002002039007988 */ /* 0x0003e20008000c2b */
[----:B------:R-:W-:Y:S02]  /*6ce0*/  F2FP.F16.F32.PACK_AB R8, R9, R8 ;  /* 0x000000080908723e */ /* 0x000fe400000000ff */
[----:B------:R-:W-:Y:S02]  /*6cf0*/  F2FP.F16.F32.PACK_AB R9, R15, R10 ;  /* 0x0000000a0f09723e */ /* 0x000fe400000000ff */
[----:B------:R-:W-:Y:S02]  /*6d00*/  F2FP.F16.F32.PACK_AB R10, R13, R12 ;  /* 0x0000000c0d0a723e */ /* 0x000fe400000000ff */
[----:B------:R-:W-:Y:S05]  /*6d10*/  F2FP.F16.F32.PACK_AB R11, R19, R14 ;  /* 0x0000000e130b723e */ /* 0x000fea00000000ff */
[----:B------:R1:W-:Y:S01]  /*6d20*/  STS.128 [R63+0x200], R8 ;  /* 0x000200083f007388 */ /* 0x0003e20000000c00 */
[----:B------:R-:W-:Y:S01]  /*6d30*/  @!PT LDS RZ, [RZ] ;  /* 0x00000000fffff984 */ /* 0x000fe20000000800 */
[----:B------:R-:W-:Y:S01]  /*6d40*/  @!PT LDS RZ, [RZ] ;  /* 0x00000000fffff984 */ /* 0x000fe20000000800 */
[----:B------:R-:W-:Y:S01]  /*6d50*/  @!PT LDS RZ, [RZ] ;  /* 0x00000000fffff984 */ /* 0x000fe20000000800 */
[----:B------:R-:W-:Y:S01]  /*6d60*/  @!PT LDS RZ, [RZ] ;  /* 0x00000000fffff984 */ /* 0x000fe20000000800 */
[----:B------:R2:W-:Y:S07]  /*6d70*/  MEMBAR.ALL.CTA ;  /* 0x0000000000007992 */ /* 0x0005ee0000008000 */
[----:B--2---:R-:W2:Y:S02]  /*6d80*/  FENCE.VIEW.ASYNC.S ;  /* 0x00000000000073c6 */ /* 0x004ea40000000000 */
[----:B--2---:R-:W-:Y:S06]  /*6d90*/  BAR.SYNC.DEFER_BLOCKING 0x1, 0x80 ;  /* 0x0042000000007b1d */ /* 0x004fec0000010000 */
[----:B------:R-:W-:Y:S05]  /*6da0*/  @P0 BRA `(.L_x_116) ;  /* 0x00000000003c0947 */ /* 0x000fea0003800000 */
[----:B------:R-:W2:Y:S01]  /*6db0*/  LDCU.64 UR6, c[0x0][0x348] ;  /* 0x00006900ff0677ac */ /* 0x000ea20008000a00 */
[----:B------:R-:W-:Y:S01]  /*6dc0*/  UIADD3 UR4, UPT, UPT, UR43, 0x200, URZ ;  /* 0x000002002b047890 */ /* 0x000fe2000fffe0ff */
[----:B------:R-:W-:Y:S01]  /*6dd0*/  UMOV UR51, UR36 ;  /* 0x0000002400337c82 */ /* 0x000fe20008000000 */
[----:B------:R-:W-:Y:S02]  /*6de0*/  UIADD3 UR9, UPT, UPT, UR49, 0x40, URZ ;  /* 0x0000004031097890 */ /* 0x000fe4000fffe0ff */
[----:B------:R-:W-:Y:S02]  /*6df0*/  UIADD3 UR8, UPT, UPT, UR43, 0xa00, URZ ;  /* 0x00000a002b087890 */ /* 0x000fe4000fffe0ff */
[----:B------:R-:W-:Y:S01]  /*6e00*/  MOV R53, UR4 ;  /* 0x0000000400357c02 */ /* 0x000fe20008000f00 */
[----:B------:R-:W-:Y:S01]  /*6e10*/  UMOV UR10, UR50 ;  /* 0x00000032000a7c82 */ /* 0x000fe20008000000 */
[----:B------:R-:W-:Y:S02]  /*6e20*/  UMOV UR11, UR36 ;  /* 0x00000024000b7c82 */ /* 0x000fe40008000000 */
[----:B------:R-:W-:Y:S01]  /*6e30*/  R2UR UR48, R53 ;  /* 0x00000000353072ca */ /* 0x000fe200000e0000 */
[----:B--2---:R-:W-:Y:S04]  /*6e40*/  UIADD3 UR4, UP0, UPT, UR6, 0x680, URZ ;  /* 0x0000068006047890 */ /* 0x004fe8000ff1e0ff */
[----:B------:R-:W-:Y:S09]  /*6e50*/  UIADD3.X UR5, UPT, UPT, URZ, UR7, URZ, UP0, !UPT ;  /* 0x00000007ff057290 */ /* 0x000ff200087fe4ff */
[----:B------:R2:W-:Y:S01]  /*6e60*/  UTMASTG.3D [UR48], [UR4] ;  /* 0x00000030040073b5 */ /* 0x0005e20008010000 */
[----:B------:R2:W-:Y:S01]  /*6e70*/  UTMASTG.3D [UR8], [UR4] ;  /* 0x00000008040073b5 */ /* 0x0005e20008010000 */
[----:B------:R0:W-:Y:S01]  /*6e80*/  UTMACMDFLUSH ;  /* 0x00000000000079b7 */ /* 0x0001e20000000000 */
[----:B--2---:R-:W-:Y:S04]  /*6e90*/  DEPBAR.LE SB0, 0x1 ;  /* 0x000080400000791a */ /* 0x004fe80000000000 */
.L_x_116:
[----:B------:R-:W-:Y:S05]  /*6ea0*/  BSYNC.RECONVERGENT B0 ;  /* 0x0000000000007941 */ /* 0x000fea0003800200 */
.L_x_115:
[----:B------:R-:W-:Y:S01]  /*6eb0*/  BAR.SYNC.DEFER_BLOCKING 0x1, 0x80 ;  /* 0x0042000000007b1d */ /* 0x000fe20000010000 */
[----:B------:R-:W-:Y:S01]  /*6ec0*/  ISETP.NE.AND P1, PT, R62, RZ, PT ;  /* 0x000000ff3e00720c */ /* 0x000fe20003f25270 */
[----:B------:R-:W-:Y:S01]  /*6ed0*/  UISETP.NE.AND UP0, UPT, UR52, URZ, UPT ;  /* 0x000000ff3400728c */ /* 0x000fe2000bf05270 */
[----:B------:R-:W-:Y:S11]  /*6ee0*/  LEA R2, R26, UR43, 0x3 ;  /* 0x0000002b1a027c11 */ /* 0x000ff6000f8e18ff */
[----:B------:R-:W-:Y:S01]  /*6ef0*/  @P1 SHF.L.U32 R3, R60, 0x1f, RZ ;  /* 0x0000001f3c031819 */ /* 0x000fe200000006ff */
[----:B------:R-:W-:Y:S06]  /*6f00*/  BRA.U !UP0, `(.L_x_117) ;  /* 0x0000000108247547 */ /* 0x000fec000b800000 */
[----:B------:R-:W-:Y:S01]  /*6f10*/  IMAD.U32 R4, RZ, RZ, UR46 ;  /* 0x0000002eff047e24 */ /* 0x000fe2000f8e00ff */
[----:B------:R-:W-:Y:S01]  /*6f20*/  MOV R0, UR47 ;  /* 0x0000002f00007c02 */ /* 0x000fe20008000f00 */
[----:B------:R-:W-:Y:S03]  /*6f30*/  UIADD3 UR4, UPT, UPT, UR46, 0x1, URZ ;  /* 0x000000012e047890 */ /* 0x000fe6000fffe0ff */
[----:B------:R-:W-:Y:S01]  /*6f40*/  @P1 LEA R4, R4, UR43, 0x3 ;  /* 0x0000002b04041c11 */ /* 0x000fe2000f8e18ff */
[----:B------:R-:W-:Y:S04]  /*6f50*/  UISETP.NE.AND UP0, UPT, UR4, 0x4, UPT ;  /* 0x000000040400788c */ /* 0x000fe8000bf05270 */
[----:B------:R-:W-:Y:S01]  /*6f60*/  @P1 VIADD R4, R4, 0x50 ;  /* 0x0000005004041836 */ /* 0x000fe20000000000 */
[----:B------:R-:W-:Y:S04]  /*6f70*/  USEL UR46, UR4, URZ, UP0 ;  /* 0x000000ff042e7287 */ /* 0x000fe80008000000 */
[----:B------:R-:W-:Y:S04]  /*6f80*/  @P1 PRMT R0, R0, 0x654, R4 ;  /* 0x0000065400001816 */ /* 0x000fe80000000004 */
[----:B------:R2:W-:Y:S04]  /*6f90*/  @P1 SYNCS.ARRIVE.TRANS64.RED.A1T0 RZ, [R0+URZ], RZ ;  /* 0x000000ff00ff19a7 */ /* 0x0005e800081004ff */
.L_x_117:
[----:B------:R-:W3:Y:S01]  /*6fa0*/  @P1 SYNCS.PHASECHK.TRANS64.TRYWAIT P0, [R2+URZ+0x30], R3 ;  /* 0x00003003020015a7 */ /* 0x000ee200080011ff */
[----:B------:R-:W-:Y:S01]  /*6fb0*/  BSSY B1, `(.L_x_118) ;  /* 0x0000012000017945 */ /* 0x000fe20003800000 */
[----:B---3--:R-:W-:Y:S03]  /*6fc0*/  @P1 SEL R64, RZ, 0x1, !P0 ;  /* 0x00000001ff401807 */ /* 0x008fe60004000000 */
[----:B------:R-:W-:Y:S05]  /*6fd0*/  @!P1 BRA `(.L_x_119) ;  /* 0x00000000003c9947 */ /* 0x000fea0003800000 */
[----:B------:R-:W-:Y:S01]  /*6fe0*/  ISETP.NE.AND P1, PT, R65, RZ, PT ;  /* 0x000000ff4100720c */ /* 0x000fe20003f25270 */
[----:B------:R-:W-:Y:S01]  /*6ff0*/  BSSY B0, `(.L_x_120) ;  /* 0x0000009000007945 */ /* 0x000fe20003800000 */
[----:B------:R-:W-:Y:S11]  /*7000*/  ISETP.NE.AND P0, PT, R64, RZ, PT ;  /* 0x000000ff4000720c */ /* 0x000ff60003f05270 */
[----:B------:R-:W-:Y:S05]  /*7010*/  @P1 IMAD R4, R26, 0x1000, R57 ;  /* 0x000010001a041824 */ /* 0x000fea00078e0239 */
[----:B------:R-:W-:Y:S05]  /*7020*/  @P1 IADD3 R3, PT, PT, R4, UR43, RZ ;  /* 0x0000002b04031c10 */ /* 0x000fea000fffe0ff */
[----:B------:R-:W-:Y:S01]  /*7030*/  @P1 IMAD.IADD R3, R66, 0x1, R3 ;  /* 0x0000000142031824 */ /* 0x000fe200078e0203 */
[----:B------:R-:W-:Y:S06]  /*7040*/  @P0 BRA `(.L_x_121) ;  /* 0x00000000000c0947 */ /* 0x000fec0003800000 */
[----:B--2---:R-:W-:Y:S04]  /*7050*/  SHF.L.U32 R0, R60, 0x1f, RZ ;  /* 0x0000001f3c007819 */ /* 0x004fe800000006ff */
[----:B------:R-:W2:Y:S02]  /*7060*/  SYNCS.PHASECHK.TRANS64.TRYWAIT P0, [R2+URZ+0x30], R0 ;  /* 0x00003000020075a7 */ /* 0x000ea400080011ff */
[----:B--2---:R-:W-:Y:S05]  /*7070*/  @!P0 BRA `(.L_x_122) ;  /* 0x00000028000c8947 */ /* 0x004fea0003800000 */
.L_x_121:
[----:B------:R-:W-:Y:S05]  /*7080*/  BSYNC B0 ;  /* 0x0000000000007941 */ /* 0x000fea0003800000 */
.L_x_120:
[----:B------:R-:W-:Y:S02]  /*7090*/  ISETP.NE.AND P0, PT, R65, RZ, PT ;  /* 0x000000ff4100720c */ /* 0x000fe40003f05270 */
[----:B------:R-:W-:Y:S11]  /*70a0*/  IADD3 R26, PT, PT, R26, 0x1, RZ ;  /* 0x000000011a1a7810 */ /* 0x000ff60007ffe0ff */
[----:B------:R3:W4:Y:S04]  /*70b0*/  @P0 LDS.128 R28, [R4+UR43+0x200] ;  /* 0x0002002b041c0984 */ /* 0x0007280008000c00 */
[----:B------:R3:W1:Y:S02]  /*70c0*/  @P0 LDS.128 R36, [R3+0x200] ;  /* 0x0002000003240984 */ /* 0x0006640000000c00 */
.L_x_119:
[----:B------:R-:W-:Y:S05]  /*70d0*/  BSYNC B1 ;  /* 0x0000000000017941 */ /* 0x000fea0003800000 */
.L_x_118:
[----:B--2---:R-:W-:Y:S05]  /*70e0*/  VIADD R0, R25, 0x10 ;  /* 0x0000001019007836 */ /* 0x004fea0000000000 */
[----:B------:R-:W-:Y:S04]  /*70f0*/  SHF.R.U32.HI R0, RZ, 0x15, R0 ;  /* 0x00000015ff007819 */ /* 0x000fe80000011600 */
[----:B------:R-:W-:Y:S11]  /*7100*/  LOP3.LUT P0, RZ, R0, 0x3, R51, 0x48, !PT ;  /* 0x0000000300ff7812 */ /* 0x000ff60007804833 */
[----:B------:R-:W-:Y:S02]  /*7110*/  @!UPT UIADD3 URZ, UPT, UPT, URZ, URZ, URZ ;  /* 0x000000fffffff290 */ /* 0x000fe4000fffe0ff */
[----:B------:R-:W-:Y:S05]  /*7120*/  @!P0 BRA `(.L_x_123) ;  /* 0x0000000000408947 */ /* 0x000fea0003800000 */
[----:B------:R-:W2:Y:S01]  /*7130*/  LDCU.64 UR8, c[0x4][0x70] ;  /* 0x01000e00ff0877ac */ /* 0x000ea20008000a00 */
[----:B---3--:R-:W-:Y:S01]  /*7140*/  MOV R3, 0x0 ;  /* 0x0000000000037802 */ /* 0x008fe20000000f00 */
[----:B------:R-:W-:Y:S02]  /*7150*/  HFMA2 R12, -RZ, RZ, 0, 5.9604644775390625e-08 ;  /* 0x00000001ff0c7431 */ /* 0x000fe400000001ff */
[----:B-1----:R-:W-:Y:S02]  /*7160*/  IMAD.MOV.U32 R8, RZ, RZ, 0x192 ;  /* 0x00000192ff087424 */ /* 0x002fe400078e00ff */
[----:B------:R-:W-:Y:S01]  /*7170*/  IMAD.MOV.U32 R13, RZ, RZ, RZ ;  /* 0x000000ffff0d7224 */ /* 0x000fe200078e00ff */
[----:B------:R-:W1:Y:S01]  /*7180*/  LDCU.64 UR6, c[0x4][0x78] ;  /* 0x01000f00ff0677ac */ /* 0x000e620008000a00 */
[----:B------:R-:W3:Y:S01]  /*7190*/  LDC.64 R2, c[0x4][R3] ;  /* 0x0100000003027b82 */ /* 0x000ee20000000a00 */
[----:B------:R-:W5:Y:S01]  /*71a0*/  LDCU.64 UR4, c[0x4][0x10] ;  /* 0x01000200ff0477ac */ /* 0x000f620008000a00 */
[----:B--2---:R-:W-:Y:S01]  /*71b0*/  MOV R5, UR9 ;  /* 0x0000000900057c02 */ /* 0x004fe20008000f00 */
[----:B------:R-:W-:Y:S01]  /*71c0*/  IMAD.U32 R4, RZ, RZ, UR8 ;  /* 0x00000008ff047e24 */ /* 0x000fe2000f8e00ff */
[----:B-1----:R-:W-:Y:S01]  /*71d0*/  MOV R7, UR7 ;  /* 0x0000000700077c02 */ /* 0x002fe20008000f00 */
[----:B------:R-:W-:Y:S01]  /*71e0*/  IMAD.U32 R6, RZ, RZ, UR6 ;  /* 0x00000006ff067e24 */ /* 0x000fe2000f8e00ff */
[----:B-----5:R-:W-:Y:S01]  /*71f0*/  MOV R11, UR5 ;  /* 0x00000005000b7c02 */ /* 0x020fe20008000f00 */
[----:B------:R-:W-:Y:S02]  /*7200*/  IMAD.U32 R10, RZ, RZ, UR4 ;  /* 0x00000004ff0a7e24 */ /* 0x000fe4000f8e00ff */
[----:B------:R-:W-:Y:S07]  /*7210*/  LEPC R20, `(.L_x_123) ;  /* 0x000000001014794e */ /* 0x000fee0000000000 */
[----:B---34-:R-:W-:Y:S05]  /*7220*/  CALL.ABS.NOINC R2 ;  /* 0x0000000002007343 */ /* 0x018fea0003c00000 */
.L_x_123:
[----:B------:R-:W-:Y:S01]  /*7230*/  ISETP.NE.AND P6, PT, R62, RZ, PT ;  /* 0x000000ff3e00720c */ /* 0x000fe20003fc5270 */
[----:B------:R-:W-:Y:S05]  /*7240*/  WARPSYNC.ALL ;  /* 0x0000000000007948 */ /* 0x000fea0003800000 */
[----:B------:R-:W-:Y:S01]  /*7250*/  R2UR UR4, R25 ;  /* 0x00000000190472ca */ /* 0x000fe200000e0000 */
[----:B---34-:R-:W-:Y:S01]  /*7260*/  HADD2.F32 R3, -RZ, R28.H0_H0 ;  /* 0x2000001cff037230 */ /* 0x018fe20000004100 */
[----:B------:R-:W-:Y:S01]  /*7270*/  ISETP.NE.AND P0, PT, R61, RZ, PT ;  /* 0x000000ff3d00720c */ /* 0x000fe20003f05270 */
[----:B------:R-:W-:Y:S01]  /*7280*/  HADD2.F32 R20, -RZ, R30.H0_H0 ;  /* 0x2000001eff147230 */ /* 0x000fe20000004100 */
[----:B------:R-:W-:Y:S09]  /*7290*/  BSSY.RECONVERGENT B0, `(.L_x_124) ;  /* 0x0000058000007945 */ /* 0x000ff20003800200 */
[----:B-1----:R-:W1:Y:S02]  /*72a0*/  LDTM.x16 R4, tmem[UR4+0x10] ;  /* 0x00001004000479ee */ /* 0x002e640008240000 */
[C---:B-1----:R-:W-:Y:S01]  /*72b0*/  FMUL R0, R24.reuse, R4 ;  /* 0x0000000418007220 */ /* 0x042fe20000400000 */
[----:B------:R-:W-:Y:S02]  /*72c0*/  HADD2.F32 R4, -RZ, R28.H1_H1 ;  /* 0x3000001cff047230 */ /* 0x000fe40000004100 */
[C---:B------:R-:W-:Y:S01]  /*72d0*/  FMUL R2, R24.reuse, R5 ;  /* 0x0000000518027220 */ /* 0x040fe20000400000 */
[--C-:B------:R-:W-:Y:S02]  /*72e0*/  HADD2.F32 R5, -RZ, R29.reuse.H0_H0 ;  /* 0x2000001dff057230 */ /* 0x100fe40000004100 */
[C---:B------:R-:W-:Y:S01]  /*72f0*/  FFMA R0, R27.reuse, R3, R0 ;  /* 0x000000031b007223 */ /* 0x040fe20000000000 */
[C---:B------:R-:W-:Y:S01]  /*7300*/  FMUL R3, R24.reuse, R6 ;  /* 0x0000000618037220 */ /* 0x040fe20000400000 */
[----:B------:R-:W-:Y:S02]  /*7310*/  HADD2.F32 R6, -RZ, R29.H1_H1 ;  /* 0x3000001dff067230 */ /* 0x000fe40000004100 */
[C---:B------:R-:W-:Y:S01]  /*7320*/  FFMA R2, R27.reuse, R4, R2 ;  /* 0x000000041b027223 */ /* 0x040fe20000000002 */
[C---:B------:R-:W-:Y:S01]  /*7330*/  FMUL R7, R24.reuse, R7 ;  /* 0x0000000718077220 */ /* 0x040fe20000400000 */
[C---:B------:R-:W-:Y:S01]  /*7340*/  FFMA R3, R27.reuse, R5, R3 ;  /* 0x000000051b037223 */ /* 0x040fe20000000003 */
[C---:B------:R-:W-:Y:S01]  /*7350*/  FMUL R4, R24.reuse, R8 ;  /* 0x0000000818047220 */ /* 0x040fe20000400000 */
[----:B------:R-:W-:Y:S01]  /*7360*/  FMUL R5, R24, R9 ;  /* 0x0000000918057220 */ /* 0x000fe20000400000 */
[----:B------:R-:W-:Y:S01]  /*7370*/  F2FP.F16.F32.PACK_AB R32, R2, R0 ;  /* 0x000000000220723e */ /* 0x000fe200000000ff */
[C---:B------:R-:W-:Y:S01]  /*7380*/  FFMA R7, R27.reuse, R6, R7 ;  /* 0x000000061b077223 */ /* 0x040fe20000000007 */
[----:B------:R-:W-:Y:S02]  /*7390*/  HADD2.F32 R0, -RZ, R30.H1_H1 ;  /* 0x3000001eff007230 */ /* 0x000fe40000004100 */
[----:B------:R-:W-:Y:S01]  /*73a0*/  FFMA R4, R27, R20, R4 ;  /* 0x000000141b047223 */ /* 0x000fe20000000004 */
[--C-:B------:R-:W-:Y:S02]  /*73b0*/  HADD2.F32 R2, -RZ, R31.reuse.H0_H0 ;  /* 0x2000001fff027230 */ /* 0x100fe40000004100 */
[C---:B------:R-:W-:Y:S01]  /*73c0*/  FMUL R6, R24.reuse, R10 ;  /* 0x0000000a18067220 */ /* 0x040fe20000400000 */
[----:B------:R-:W-:Y:S01]  /*73d0*/  F2FP.F16.F32.PACK_AB R33, R7, R3 ;  /* 0x000000030721723e */ /* 0x000fe200000000ff */
[----:B------:R-:W-:Y:S02]  /*73e0*/  HADD2.F32 R3, -RZ, R31.H1_H1 ;  /* 0x3000001fff037230 */ /* 0x000fe40000004100 */
[C---:B------:R-:W-:Y:S01]  /*73f0*/  FFMA R5, R27.reuse, R0, R5 ;  /* 0x000000001b057223 */ /* 0x040fe20000000005 */
[C---:B------:R-:W-:Y:S01]  /*7400*/  FMUL R11, R24.reuse, R11 ;  /* 0x0000000b180b7220 */ /* 0x040fe20000400000 */
[--C-:B------:R-:W-:Y:S02]  /*7410*/  HADD2.F32 R7, -RZ, R36.reuse.H0_H0 ;  /* 0x20000024ff077230 */ /* 0x100fe40000004100 */
[C---:B------:R-:W-:Y:S01]  /*7420*/  FMUL R8, R24.reuse, R12 ;  /* 0x0000000c18087220 */ /* 0x040fe20000400000 */
[----:B------:R-:W-:Y:S02]  /*7430*/  HADD2.F32 R0, -RZ, R36.H1_H1 ;  /* 0x30000024ff007230 */ /* 0x000fe40000004100 */
[C---:B------:R-:W-:Y:S01]  /*7440*/  FMUL R9, R24.reuse, R13 ;  /* 0x0000000d18097220 */ /* 0x040fe20000400000 */
[C---:B------:R-:W-:Y:S01]  /*7450*/  FFMA R6, R27.reuse, R2, R6 ;  /* 0x000000021b067223 */ /* 0x040fe20000000006 */
[C---:B------:R-:W-:Y:S01]  /*7460*/  FFMA R11, R27.reuse, R3, R11 ;  /* 0x000000031b0b7223 */ /* 0x040fe2000000000b */
[C---:B------:R-:W-:Y:S01]  /*7470*/  FFMA R8, R27.reuse, R7, R8 ;  /* 0x000000071b087223 */ /* 0x040fe20000000008 */
[C---:B------:R-:W-:Y:S01]  /*7480*/  FFMA R9, R27.reuse, R0, R9 ;  /* 0x000000001b097223 */ /* 0x040fe20000000009 */
[--C-:B------:R-:W-:Y:S02]  /*7490*/  HADD2.F32 R2, -RZ, R37.reuse.H0_H0 ;  /* 0x20000025ff027230 */ /* 0x100fe40000004100 */
[C---:B------:R-:W-:Y:S01]  /*74a0*/  FMUL R10, R24.reuse, R14 ;  /* 0x0000000e180a7220 */ /* 0x040fe20000400000 */
[----:B------:R-:W-:Y:S02]  /*74b0*/  HADD2.F32 R0, -RZ, R37.H1_H1 ;  /* 0x30000025ff007230 */ /* 0x000fe40000004100 */
[C---:B------:R-:W-:Y:S01]  /*74c0*/  FMUL R15, R24.reuse, R15 ;  /* 0x0000000f180f7220 */ /* 0x040fe20000400000 */
[C---:B------:R-:W-:Y:S01]  /*74d0*/  FMUL R12, R24.reuse, R16 ;  /* 0x00000010180c7220 */ /* 0x040fe20000400000 */
[C---:B------:R-:W-:Y:S01]  /*74e0*/  FFMA R10, R27.reuse, R2, R10 ;  /* 0x000000021b0a7223 */ /* 0x040fe2000000000a */
[--C-:B------:R-:W-:Y:S02]  /*74f0*/  HADD2.F32 R2, -RZ, R38.reuse.H0_H0 ;  /* 0x20000026ff027230 */ /* 0x100fe40000004100 */
[----:B------:R-:W-:Y:S01]  /*7500*/  FFMA R15, R27, R0, R15 ;  /* 0x000000001b0f7223 */ /* 0x000fe2000000000f */
[----:B------:R-:W-:Y:S01]  /*7510*/  HADD2.F32 R0, -RZ, R38.H1_H1 ;  /* 0x30000026ff007230 */ /* 0x000fe20000004100 */
[----:B------:R-:W-:Y:S01]  /*7520*/  F2FP.F16.F32.PACK_AB R34, R5, R4 ;  /* 0x000000040522723e */ /* 0x000fe200000000ff */
        /* <DEDUP_REMOVED lines=14> */
[----:B------:R-:W-:Y:S02]  /*7610*/  F2FP.F16.F32.PACK_AB R11, R19, R14 ;  /* 0x0000000e130b723e */ /* 0x000fe400000000ff */
[----:B------:R-:W-:Y:S02]  /*7620*/  MOV R2, UR46 ;  /* 0x0000002e00027c02 */ /* 0x000fe40008000f00 */
[----:B------:R-:W-:Y:S01]  /*7630*/  MOV R0, UR47 ;  /* 0x0000002f00007c02 */ /* 0x000fe20008000f00 */
[----:B------:R1:W-:Y:S01]  /*7640*/  STS.128 [R63+0x1200], R8 ;  /* 0x001200083f007388 */ /* 0x0003e20000000c00 */
[----:B------:R-:W-:Y:S02]  /*7650*/  @P6 LEA R2, R2, UR43, 0x3 ;  /* 0x0000002b02026c11 */ /* 0x000fe4000f8e18ff */
[----:B------:R-:W-:Y:S02]  /*7660*/  @P6 SHF.L.U32 R3, R60, 0x1f, RZ ;  /* 0x0000001f3c036819 */ /* 0x000fe400000006ff */
[----:B------:R-:W-:Y:S01]  /*7670*/  @P6 IADD3 R2, PT, PT, R2, 0x50, RZ ;  /* 0x0000005002026810 */ /* 0x000fe20007ffe0ff */
[----:B------:R-:W-:Y:S01]  /*7680*/  @!PT LDS RZ, [RZ] ;  /* 0x00000000fffff984 */ /* 0x000fe20000000800 */
[----:B------:R-:W-:Y:S01]  /*7690*/  @!PT LDS RZ, [RZ] ;  /* 0x00000000fffff984 */ /* 0x000fe20000000800 */
[----:B------:R-:W-:Y:S01]  /*76a0*/  @!PT LDS RZ, [RZ] ;  /* 0x00000000fffff984 */ /* 0x000fe20000000800 */
[----:B------:R-:W-:Y:S01]  /*76b0*/  @!PT LDS RZ, [RZ] ;  /* 0x00000000fffff984 */ /* 0x000fe20000000800 */
[----:B------:R2:W-:Y:S06]  /*76c0*/  MEMBAR.ALL.CTA ;  /* 0x0000000000007992 */ /* 0x0005ec0000008000 */
[----:B--2---:R-:W2:Y:S01]  /*76d0*/  FENCE.VIEW.ASYNC.S ;  /* 0x00000000000073c6 */ /* 0x004ea20000000000 */
[----:B------:R-:W-:Y:S02]  /*76e0*/  @P6 PRMT R0, R0, 0x654, R2 ;  /* 0x0000065400006816 */ /* 0x000fe40000000002 */
[----:B------:R-:W-:Y:S01]  /*76f0*/  LEA R2, R26, UR43, 0x3 ;  /* 0x0000002b1a027c11 */ /* 0x000fe2000f8e18ff */
[----:B--2---:R-:W-:Y:S06]  /*7700*/  BAR.SYNC.DEFER_BLOCKING 0x1, 0x80 ;  /* 0x0042000000007b1d */ /* 0x004fec0000010000 */
[----:B------:R-:W-:Y:S05]  /*7710*/  @P0 BRA `(.L_x_125) ;  /* 0x00000000003c0947 */ /* 0x000fea0003800000 */
[----:B------:R-:W2:Y:S01]  /*7720*/  LDCU.64 UR6, c[0x0][0x348] ;  /* 0x00006900ff0677ac */ /* 0x000ea20008000a00 */
[----:B------:R-:W-:Y:S02]  /*7730*/  UIADD3 UR13, UPT, UPT, UR49, 0x10, URZ ;  /* 0x00000010310d7890 */ /* 0x000fe4000fffe0ff */
[----:B------:R-:W-:Y:S01]  /*7740*/  UIADD3 UR12, UPT, UPT, UR43, 0x1200, URZ ;  /* 0x000012002b0c7890 */ /* 0x000fe2000fffe0ff */
[----:B------:R-:W-:Y:S01]  /*7750*/  UMOV UR14, UR50 ;  /* 0x00000032000e7c82 */ /* 0x000fe20008000000 */
[----:B------:R-:W-:Y:S01]  /*7760*/  UMOV UR15, UR36 ;  /* 0x00000024000f7c82 */ /* 0x000fe20008000000 */
[----:B------:R-:W-:Y:S02]  /*7770*/  UIADD3 UR9, UPT, UPT, UR49, 0x50, URZ ;  /* 0x0000005031097890 */ /* 0x000fe4000fffe0ff */
[----:B------:R-:W-:Y:S01]  /*7780*/  UIADD3 UR8, UPT, UPT, UR43, 0x1a00, URZ ;  /* 0x00001a002b087890 */ /* 0x000fe2000fffe0ff */
[----:B------:R-:W-:Y:S01]  /*7790*/  UMOV UR10, UR50 ;  /* 0x00000032000a7c82 */ /* 0x000fe20008000000 */
[----:B------:R-:W-:Y:S01]  /*77a0*/  UMOV UR11, UR36 ;  /* 0x00000024000b7c82 */ /* 0x000fe20008000000 */
[----:B--2---:R-:W-:Y:S04]  /*77b0*/  UIADD3 UR4, UP0, UPT, UR6, 0x680, URZ ;  /* 0x0000068006047890 */ /* 0x004fe8000ff1e0ff */
[----:B------:R-:W-:Y:S09]  /*77c0*/  UIADD3.X UR5, UPT, UPT, URZ, UR7, URZ, UP0, !UPT ;  /* 0x00000007ff057290 */ /* 0x000ff200087fe4ff */
[----:B------:R2:W-:Y:S01]  /*77d0*/  UTMASTG.3D [UR12], [UR4] ;  /* 0x0000000c040073b5 */ /* 0x0005e20008010000 */
[----:B------:R2:W-:Y:S01]  /*77e0*/  UTMASTG.3D [UR8], [UR4] ;  /* 0x00000008040073b5 */ /* 0x0005e20008010000 */
[----:B------:R0:W-:Y:S01]  /*77f0*/  UTMACMDFLUSH ;  /* 0x00000000000079b7 */ /* 0x0001e20000000000 */
[----:B--2---:R-:W-:Y:S04]  /*7800*/  DEPBAR.LE SB0, 0x1 ;  /* 0x000080400000791a */ /* 0x004fe80000000000 */
.L_x_125:
[----:B------:R-:W-:Y:S05]  /*7810*/  BSYNC.RECONVERGENT B0 ;  /* 0x0000000000007941 */ /* 0x000fea0003800200 */
.L_x_124:
[----:B------:R-:W-:Y:S01]  /*7820*/  BAR.SYNC.DEFER_BLOCKING 0x1, 0x80 ;  /* 0x0042000000007b1d */ /* 0x000fe20000010000 */
[----:B------:R-:W-:Y:S04]  /*7830*/  UIADD3 UR4, UPT, UPT, UR46, 0x1, URZ ;  /* 0x000000012e047890 */ /* 0x000fe8000fffe0ff */
[----:B------:R-:W-:Y:S04]  /*7840*/  UISETP.NE.AND UP0, UPT, UR4, 0x4, UPT ;  /* 0x000000040400788c */ /* 0x000fe8000bf05270 */
[----:B------:R-:W-:Y:S01]  /*7850*/  USEL UR44, UR4, URZ, UP0 ;  /* 0x000000ff042c7287 */ /* 0x000fe20008000000 */
[----:B------:R2:W-:Y:S01]  /*7860*/  @P6 SYNCS.ARRIVE.TRANS64.RED.A1T0 RZ, [R0+URZ], RZ ;  /* 0x000000ff00ff69a7 */ /* 0x0005e200081004ff */
[----:B------:R-:W-:Y:S01]  /*7870*/  BSSY B1, `(.L_x_126) ;  /* 0x0000013000017945 */ /* 0x000fe20003800000 */
[----:B------:R-:W3:Y:S02]  /*7880*/  @P6 SYNCS.PHASECHK.TRANS64.TRYWAIT P0, [R2+URZ+0x30], R3 ;  /* 0x00003003020065a7 */ /* 0x000ee400080011ff */
[----:B---3--:R-:W-:Y:S01]  /*7890*/  @P6 SEL R64, RZ, 0x1, !P0 ;  /* 0x00000001ff406807 */ /* 0x008fe20004000000 */
[----:B--2---:R-:W-:Y:S06]  /*78a0*/  @!P6 BRA `(.L_x_127) ;  /* 0x00000000003ce947 */ /* 0x004fec0003800000 */
[----:B------:R-:W-:Y:S01]  /*78b0*/  ISETP.NE.AND P1, PT, R65, RZ, PT ;  /* 0x000000ff4100720c */ /* 0x000fe20003f25270 */
[----:B------:R-:W-:Y:S01]  /*78c0*/  BSSY B0, `(.L_x_128) ;  /* 0x0000009000007945 */ /* 0x000fe20003800000 */
[----:B------:R-:W-:Y:S11]  /*78d0*/  ISETP.NE.AND P0, PT, R64, RZ, PT ;  /* 0x000000ff4000720c */ /* 0x000ff60003f05270 */
[----:B------:R-:W-:Y:S05]  /*78e0*/  @P1 IMAD R3, R26, 0x1000, R57 ;  /* 0x000010001a031824 */ /* 0x000fea00078e0239 */
[----:B------:R-:W-:Y:S05]  /*78f0*/  @P1 IADD3 R0, PT, PT, R3, UR43, RZ ;  /* 0x0000002b03001c10 */ /* 0x000fea000fffe0ff */
[----:B------:R-:W-:Y:S01]  /*7900*/  @P1 IMAD.IADD R0, R66, 0x1, R0 ;  /* 0x0000000142001824 */ /* 0x000fe200078e0200 */
[----:B------:R-:W-:Y:S06]  /*7910*/  @P0 BRA `(.L_x_129) ;  /* 0x00000000000c0947 */ /* 0x000fec0003800000 */
[----:B------:R-:W-:Y:S04]  /*7920*/  SHF.L.U32 R4, R60, 0x1f, RZ ;  /* 0x0000001f3c047819 */ /* 0x000fe800000006ff */
[----:B------:R-:W2:Y:S02]  /*7930*/  SYNCS.PHASECHK.TRANS64.TRYWAIT P0, [R2+URZ+0x30], R4 ;  /* 0x00003004020075a7 */ /* 0x000ea400080011ff */
[----:B--2---:R-:W-:Y:S05]  /*7940*/  @!P0 BRA `(.L_x_130) ;  /* 0x0000001c00ec8947 */ /* 0x004fea0003800000 */
.L_x_129:
[----:B------:R-:W-:Y:S05]  /*7950*/  BSYNC B0 ;  /* 0x0000000000007941 */ /* 0x000fea0003800000 */
.L_x_128:
[----:B------:R-:W-:Y:S02]  /*7960*/  ISETP.NE.AND P0, PT, R65, RZ, PT ;  /* 0x000000ff4100720c */ /* 0x000fe40003f05270 */
[----:B------:R-:W-:Y:S11]  /*7970*/  IADD3 R26, PT, PT, R26, 0x1, RZ ;  /* 0x000000011a1a7810 */ /* 0x000ff60007ffe0ff */
[----:B------:R3:W4:Y:S04]  /*7980*/  @P0 LDS.128 R28, [R3+UR43+0x200] ;  /* 0x0002002b031c0984 */ /* 0x0007280008000c00 */
[----:B------:R3:W1:Y:S02]  /*7990*/  @P0 LDS.128 R36, [R0+0x200] ;  /* 0x0002000000240984 */ /* 0x0006640000000c00 */
.L_x_127:
[----:B------:R-:W-:Y:S05]  /*79a0*/  BSYNC B1 ;  /* 0x0000000000017941 */ /* 0x000fea0003800000 */
.L_x_126:
[----:B---3--:R-:W-:Y:S05]  /*79b0*/  VIADD R0, R25, 0x20 ;  /* 0x0000002019007836 */ /* 0x008fea0000000000 */
[----:B------:R-:W-:Y:S04]  /*79c0*/  SHF.R.U32.HI R0, RZ, 0x15, R0 ;  /* 0x00000015ff007819 */ /* 0x000fe80000011600 */
[----:B------:R-:W-:Y:S11]  /*79d0*/  LOP3.LUT P0, RZ, R0, 0x3, R51, 0x48, !PT ;  /* 0x0000000300ff7812 */ /* 0x000ff60007804833 */
[----:B------:R-:W-:Y:S02]  /*79e0*/  @!UPT UIADD3 URZ, UPT, UPT, URZ, URZ, URZ ;  /* 0x000000fffffff290 */ /* 0x000fe4000fffe0ff */
[----:B------:R-:W-:Y:S05]  /*79f0*/  @!P0 BRA `(.L_x_131) ;  /* 0x0000000000408947 */ /* 0x000fea0003800000 */
[----:B------:R-:W3:Y:S01]  /*7a00*/  LDCU.64 UR8, c[0x4][0x70] ;  /* 0x01000e00ff0877ac */ /* 0x000ee20008000a00 */
[----:B------:R-:W-:Y:S01]  /*7a10*/  MOV R3, 0x0 ;  /* 0x0000000000037802 */ /* 0x000fe20000000f00 */
[----:B------:R-:W-:Y:S02]  /*7a20*/  HFMA2 R12, -RZ, RZ, 0, 5.9604644775390625e-08 ;  /* 0x00000001ff0c7431 */ /* 0x000fe400000001ff */
[----:B-1----:R-:W-:Y:S02]  /*7a30*/  IMAD.MOV.U32 R8, RZ, RZ, 0x192 ;  /* 0x00000192ff087424 */ /* 0x002fe400078e00ff */
[----:B------:R-:W-:Y:S01]  /*7a40*/  IMAD.MOV.U32 R13, RZ, RZ, RZ ;  /* 0x000000ffff0d7224 */ /* 0x000fe200078e00ff */
[----:B------:R-:W1:Y:S01]  /*7a50*/  LDCU.64 UR6, c[0x4][0x78] ;  /* 0x01000f00ff0677ac */ /* 0x000e620008000a00 */
[----:B--2---:R-:W2:Y:S01]  /*7a60*/  LDC.64 R2, c[0x4][R3] ;  /* 0x0100000003027b82 */ /* 0x004ea20000000a00 */
[----:B------:R-:W5:Y:S01]  /*7a70*/  LDCU.64 UR4, c[0x4][0x10] ;  /* 0x01000200ff0477ac */ /* 0x000f620008000a00 */
[----:B---3--:R-:W-:Y:S01]  /*7a80*/  MOV R5, UR9 ;  /* 0x0000000900057c02 */ /* 0x008fe20008000f00 */
[----:B------:R-:W-:Y:S01]  /*7a90*/  IMAD.U32 R4, RZ, RZ, UR8 ;  /* 0x00000008ff047e24 */ /* 0x000fe2000f8e00ff */
[----:B-1----:R-:W-:Y:S01]  /*7aa0*/  MOV R7, UR7 ;  /* 0x0000000700077c02 */ /* 0x002fe20008000f00 */
[----:B------:R-:W-:Y:S01]  /*7ab0*/  IMAD.U32 R6, RZ, RZ, UR6 ;  /* 0x00000006ff067e24 */ /* 0x000fe2000f8e00ff */
[----:B-----5:R-:W-:Y:S01]  /*7ac0*/  MOV R11, UR5 ;  /* 0x00000005000b7c02 */ /* 0x020fe20008000f00 */
[----:B------:R-:W-:Y:S02]  /*7ad0*/  IMAD.U32 R10, RZ, RZ, UR4 ;  /* 0x00000004ff0a7e24 */ /* 0x000fe4000f8e00ff */
[----:B------:R-:W-:Y:S07]  /*7ae0*/  LEPC R20, `(.L_x_131) ;  /* 0x000000001014794e */ /* 0x000fee0000000000 */
[----:B--2-4-:R-:W-:Y:S05]  /*7af0*/  CALL.ABS.NOINC R2 ;  /* 0x0000000002007343 */ /* 0x014fea0003c00000 */
.L_x_131:
[----:B------:R-:W-:Y:S01]  /*7b00*/  ISETP.NE.AND P6, PT, R62, RZ, PT ;  /* 0x000000ff3e00720c */ /* 0x000fe20003fc5270 */
[----:B------:R-:W-:Y:S05]  /*7b10*/  WARPSYNC.ALL ;  /* 0x0000000000007948 */ /* 0x000fea0003800000 */
[----:B------:R-:W-:Y:S01]  /*7b20*/  R2UR UR4, R25 ;  /* 0x00000000190472ca */ /* 0x000fe200000e0000 */
[----:B----4-:R-:W-:Y:S01]  /*7b30*/  HADD2.F32 R3, -RZ, R28.H0_H0 ;  /* 0x2000001cff037230 */ /* 0x010fe20000004100 */
[----:B------:R-:W-:Y:S01]  /*7b40*/  ISETP.NE.AND P0, PT, R61, RZ, PT ;  /* 0x000000ff3d00720c */ /* 0x000fe20003f05270 */
[----:B------:R-:W-:Y:S01]  /*7b50*/  HADD2.F32 R20, -RZ, R30.H0_H0 ;  /* 0x2000001eff147230 */ /* 0x000fe20000004100 */
[----:B------:R-:W-:Y:S09]  /*7b60*/  BSSY.RECONVERGENT B0, `(.L_x_132) ;  /* 0x0000058000007945 */ /* 0x000ff20003800200 */
[----:B-12---:R-:W1:Y:S02]  /*7b70*/  LDTM.x16 R4, tmem[UR4+0x20] ;  /* 0x00002004000479ee */ /* 0x006e640008240000 */
        /* <DEDUP_REMOVED lines=59> */
[----:B------:R-:W-:Y:S02]  /*7f30*/  LEA R3, R26, UR43, 0x3 ;  /* 0x0000002b1a037c11 */ /* 0x000fe4000f8e18ff */
        /* <DEDUP_REMOVED lines=8> */
[----:B------:R-:W-:Y:S01]  /*7fc0*/  @P6 SHF.L.U32 R2, R60, 0x1f, RZ ;  /* 0x0000001f3c026819 */ /* 0x000fe200000006ff */
        /* <DEDUP_REMOVED lines=17> */
.L_x_133:
[----:B------:R-:W-:Y:S05]  /*80e0*/  BSYNC.RECONVERGENT B0 ;  /* 0x0000000000007941 */ /* 0x000fea0003800200 */
.L_x_132:
        /* <DEDUP_REMOVED lines=19> */
.L_x_137:
[----:B------:R-:W-:Y:S05]  /*8220*/  BSYNC B0 ;  /* 0x0000000000007941 */ /* 0x000fea0003800000 */
.L_x_136:
[----:B------:R-:W-:Y:S11]  /*8230*/  ISETP.NE.AND P0, PT, R65, RZ, PT ;  /* 0x000000ff4100720c */ /* 0x000ff60003f05270 */
[----:B------:R-:W-:Y:S02]  /*8240*/  @!UPT UIADD3 URZ, UPT, UPT, URZ, URZ, URZ ;  /* 0x000000fffffff290 */ /* 0x000fe4000fffe0ff */
[----:B------:R3:W4:Y:S04]  /*8250*/  @P0 LDS.128 R28, [R26+UR43+0x200] ;  /* 0x0002002b1a1c0984 */ /* 0x0007280008000c00 */
[----:B------:R3:W1:Y:S02]  /*8260*/  @P0 LDS.128 R36, [R66+0x200] ;  /* 0x0002000042240984 */ /* 0x0006640000000c00 */
.L_x_135:
[----:B------:R-:W-:Y:S05]  /*8270*/  BSYNC B1 ;  /* 0x0000000000017941 */ /* 0x000fea0003800000 */
.L_x_134:
[----:B--2---:R-:W-:Y:S05]  /*8280*/  VIADD R0, R25, 0x30 ;  /* 0x0000003019007836 */ /* 0x004fea0000000000 */
[----:B------:R-:W-:Y:S04]  /*8290*/  SHF.R.U32.HI R0, RZ, 0x15, R0 ;  /* 0x00000015ff007819 */ /* 0x000fe80000011600 */
[----:B------:R-:W-:Y:S11]  /*82a0*/  LOP3.LUT P0, RZ, R0, 0x3, R51, 0x48, !PT ;  /* 0x0000000300ff7812 */ /* 0x000ff60007804833 */
[----:B------:R-:W-:Y:S02]  /*82b0*/  @!UPT UIADD3 URZ, UPT, UPT, URZ, URZ, URZ ;  /* 0x000000fffffff290 */ /* 0x000fe4000fffe0ff */
[----:B------:R-:W-:Y:S05]  /*82c0*/  @!P0 BRA `(.L_x_139) ;  /* 0x0000000000408947 */ /* 0x000fea0003800000 */
[----:B------:R-:W2:Y:S01]  /*82d0*/  LDCU.64 UR8, c[0x4][0x70] ;  /* 0x01000e00ff0877ac */ /* 0x000ea20008000a00 */
[----:B------:R-:W-:Y:S01]  /*82e0*/  MOV R3, 0x0 ;  /* 0x0000000000037802 */ /* 0x000fe20000000f00 */
        /* <DEDUP_REMOVED lines=14> */
.L_x_139:
[----:B------:R-:W-:Y:S01]  /*83d0*/  ISETP.NE.AND P0, PT, R61, RZ, PT ;  /* 0x000000ff3d00720c */ /* 0x000fe20003f05270 */
[----:B------:R-:W-:Y:S05]  /*83e0*/  WARPSYNC.ALL ;  /* 0x0000000000007948 */ /* 0x000fea0003800000 */
[----:B------:R-:W-:Y:S01]  /*83f0*/  R2UR UR4, R25 ;  /* 0x00000000190472ca */ /* 0x000fe200000e0000 */
[--C-:B----4-:R-:W-:Y:S01]  /*8400*/  HADD2.F32 R20, -RZ, R28.reuse.H0_H0 ;  /* 0x2000001cff147230 */ /* 0x110fe20000004100 */
[----:B------:R-:W-:Y:S01]  /*8410*/  IADD3 R54, PT, PT, R54, 0xc0, RZ ;  /* 0x000000c036367810 */ /* 0x000fe20007ffe0ff */
[----:B------:R-:W-:Y:S01]  /*8420*/  HADD2.F32 R21, -RZ, R28.H1_H1 ;  /* 0x3000001cff157230 */ /* 0x000fe20000004100 */
[----:B------:R-:W-:Y:S01]  /*8430*/  BSSY.RECONVERGENT B0, `(.L_x_140) ;  /* 0x0000054000007945 */ /* 0x000fe20003800200 */
[--C-:B------:R-:W-:Y:S01]  /*8440*/  HADD2.F32 R25, -RZ, R29.reuse.H0_H0 ;  /* 0x2000001dff197230 */ /* 0x100fe20000004100 */
[----:B------:R-:W-:Y:S01]  /*8450*/  LOP3.LUT R54, R54, 0xfefffff8, RZ, 0xc0, !PT ;  /* 0xfefffff836367812 */ /* 0x000fe200078ec0ff */
[----:B---3--:R-:W-:Y:S02]  /*8460*/  HADD2.F32 R26, -RZ, R29.H1_H1 ;  /* 0x3000001dff1a7230 */ /* 0x008fe40000004100 */
[--C-:B------:R-:W-:Y:S02]  /*8470*/  HADD2.F32 R28, -RZ, R30.reuse.H0_H0 ;  /* 0x2000001eff1c7230 */ /* 0x100fe40000004100 */
[----:B------:R-:W-:Y:S02]  /*8480*/  HADD2.F32 R29, -RZ, R30.H1_H1 ;  /* 0x3000001eff1d7230 */ /* 0x000fe40000004100 */
[----:B-1----:R-:W1:Y:S01]  /*8490*/  LDTM.x16 R4, tmem[UR4+0x30] ;  /* 0x00003004000479ee */ /* 0x002e620008240000 */
[----:B------:R-:W-:Y:S01]  /*84a0*/  NOP ;  /* 0x0000000000007918 */ /* 0x000fe20000000000 */
[----:B-1----:R1:W-:Y:S01]  /*84b0*/  SYNCS.ARRIVE.TRANS64.RED.A1T0 RZ, [R54+URZ], RZ ;  /* 0x000000ff36ff79a7 */ /* 0x0023e200081004ff */
[--C-:B------:R-:W-:Y:S02]  /*84c0*/  HADD2.F32 R30, -RZ, R31.reuse.H0_H0 ;  /* 0x2000001fff1e7230 */ /* 0x100fe40000004100 */
[----:B------:R-:W-:Y:S02]  /*84d0*/  HADD2.F32 R31, -RZ, R31.H1_H1 ;  /* 0x3000001fff1f7230 */ /* 0x000fe40000004100 */
        /* <DEDUP_REMOVED lines=8> */
[C---:B------:R-:W-:Y:S01]  /*8560*/  FMUL R4, R24.reuse, R4 ;  /* 0x0000000418047220 */ /* 0x040fe20000400000 */
[C---:B------:R-:W-:Y:S01]  /*8570*/  FMUL R5, R24.reuse, R5 ;  /* 0x0000000518057220 */ /* 0x040fe20000400000 */
[C---:B------:R-:W-:Y:S01]  /*8580*/  FMUL R6, R24.reuse, R6 ;  /* 0x0000000618067220 */ /* 0x040fe20000400000 */
[C---:B------:R-:W-:Y:S01]  /*8590*/  FMUL R7, R24.reuse, R7 ;  /* 0x0000000718077220 */ /* 0x040fe20000400000 */
[C---:B------:R-:W-:Y:S01]  /*85a0*/  FFMA R4, R27.reuse, R20, R4 ;  /* 0x000000141b047223 */ /* 0x040fe20000000004 */
        /* <DEDUP_REMOVED lines=15> */
[C---:B------:R-:W-:Y:S01]  /*86a0*/  FMUL R12, R24.reuse, R16 ;  /* 0x00000010180c7220 */ /* 0x040fe20000400000 */
[C---:B------:R-:W-:Y:S01]  /*86b0*/  FFMA R0, R27.reuse, R32, R0 ;  /* 0x000000201b007223 */ /* 0x040fe20000000000 */
[C---:B------:R-:W-:Y:S01]  /*86c0*/  FMUL R13, R24.reuse, R17 ;  /* 0x00000011180d7220 */ /* 0x040fe20000400000 */
[----:B------:R-:W-:Y:S01]  /*86d0*/  FFMA R2, R27, R33, R2 ;  /* 0x000000211b027223 */ /* 0x000fe20000000002 */
[----:B------:R-:W-:Y:S01]  /*86e0*/  F2FP.F16.F32.PACK_AB R4, R5, R4 ;  /* 0x000000040504723e */ /* 0x000fe200000000ff */
[C---:B------:R-:W-:Y:S01]  /*86f0*/  FMUL R14, R24.reuse, R18 ;  /* 0x00000012180e7220 */ /* 0x040fe20000400000 */
[----:B------:R-:W-:Y:S01]  /*8700*/  FFMA R3, R27, R34, R3 ;  /* 0x000000221b037223 */ /* 0x000fe20000000003 */
[----:B------:R-:W-:Y:S01]  /*8710*/  F2FP.F16.F32.PACK_AB R5, R7, R6 ;  /* 0x000000060705723e */ /* 0x000fe200000000ff */
[----:B------:R-:W-:Y:S01]  /*8720*/  FFMA R15, R27, R35, R15 ;  /* 0x000000231b0f7223 */ /* 0x000fe2000000000f */
[----:B------:R-:W-:Y:S01]  /*8730*/  FMUL R19, R24, R19 ;  /* 0x0000001318137220 */ /* 0x000fe20000400000 */
[----:B------:R-:W-:Y:S01]  /*8740*/  F2FP.F16.F32.PACK_AB R6, R9, R8 ;  /* 0x000000080906723e */ /* 0x000fe200000000ff */
[----:B------:R-:W-:Y:S01]  /*8750*/  FFMA R12, R27, R36, R12 ;  /* 0x000000241b0c7223 */ /* 0x000fe2000000000c */
[----:B------:R-:W-:Y:S01]  /*8760*/  F2FP.F16.F32.PACK_AB R7, R11, R10 ;  /* 0x0000000a0b07723e */ /* 0x000fe200000000ff */
[C---:B------:R-:W-:Y:S01]  /*8770*/  FFMA R13, R27.reuse, R37, R13 ;  /* 0x000000251b0d7223 */ /* 0x040fe2000000000d */
[C---:B------:R-:W-:Y:S01]  /*8780*/  FFMA R14, R27.reuse, R38, R14 ;  /* 0x000000261b0e7223 */ /* 0x040fe2000000000e */
[----:B------:R-:W-:Y:S01]  /*8790*/  FFMA R19, R27, R39, R19 ;  /* 0x000000271b137223 */ /* 0x000fe20000000013 */
[----:B------:R-:W-:Y:S01]  /*87a0*/  F2FP.F16.F32.PACK_AB R16, R2, R0 ;  /* 0x000000000210723e */ /* 0x000fe200000000ff */
[----:B------:R1:W-:Y:S01]  /*87b0*/  STS.128 [R57+UR43+0x3200], R4 ;  /* 0x0032000439007988 */ /* 0x0003e20008000c2b */
        /* <DEDUP_REMOVED lines=27> */
.L_x_141:
[----:B------:R-:W-:Y:S05]  /*8970*/  BSYNC.RECONVERGENT B0 ;  /* 0x0000000000007941 */ /* 0x000fea0003800200 */
.L_x_140:
[----:B------:R-:W-:Y:S01]  /*8980*/  BAR.SYNC.DEFER_BLOCKING 0x1, 0x80 ;  /* 0x0042000000007b1d */ /* 0x000fe20000010000 */
[----:B------:R-:W-:Y:S01]  /*8990*/  UISETP.NE.AND UP0, UPT, UR52, -0x4, UPT ;  /* 0xfffffffc3400788c */ /* 0x000fe2000bf05270 */
[----:B------:R-:W-:Y:S08]  /*89a0*/  IADD3 R22, PT, PT, R22, 0x1, RZ ;  /* 0x0000000116167810 */ /* 0x000ff00007ffe0ff */
[----:B------:R-:W-:Y:S05]  /*89b0*/  BRA.U !UP0, `(.L_x_142) ;  /* 0x0000000108287547 */ /* 0x000fea000b800000 */
[----:B------:R-:W-:Y:S01]  /*89c0*/  ISETP.NE.AND P0, PT, R62, RZ, PT ;  /* 0x000000ff3e00720c */ /* 0x000fe20003f05270 */
[----:B------:R-:W-:Y:S01]  /*89d0*/  IMAD.U32 R2, RZ, RZ, UR46 ;  /* 0x0000002eff027e24 */ /* 0x000fe2000f8e00ff */
[----:B------:R-:W-:Y:S01]  /*89e0*/  UIADD3 UR4, UPT, UPT, UR46, 0x1, URZ ;  /* 0x000000012e047890 */ /* 0x000fe2000fffe0ff */
[----:B------:R-:W-:Y:S03]  /*89f0*/  IMAD.U32 R0, RZ, RZ, UR47 ;  /* 0x0000002fff007e24 */ /* 0x000fe6000f8e00ff */
[----:B------:R-:W-:Y:S04]  /*8a00*/  UISETP.NE.AND UP0, UPT, UR4, 0x4, UPT ;  /* 0x000000040400788c */ /* 0x000fe8000bf05270 */
[----:B------:R-:W-:Y:S03]  /*8a10*/  USEL UR46, UR4, URZ, UP0 ;  /* 0x000000ff042e7287 */ /* 0x000fe60008000000 */
[----:B------:R-:W-:Y:S05]  /*8a20*/  @P0 LEA R2, R2, UR43, 0x3 ;  /* 0x0000002b02020c11 */ /* 0x000fea000f8e18ff */
[----:B------:R-:W-:Y:S05]  /*8a30*/  @P0 VIADD R2, R2, 0x50 ;  /* 0x0000005002020836 */ /* 0x000fea0000000000 */
[----:B------:R-:W-:Y:S04]  /*8a40*/  @P0 PRMT R0, R0, 0x654, R2 ;  /* 0x0000065400000816 */ /* 0x000fe80000000002 */
[----:B------:R2:W-:Y:S03]  /*8a50*/  @P0 SYNCS.ARRIVE.TRANS64.RED.A1T0 RZ, [R0+URZ], RZ ;  /* 0x000000ff00ff09a7 */ /* 0x0005e600081004ff */
.L_x_142:
[----:B------:R-:W-:Y:S01]  /*8a60*/  R2UR UR4, R52 ;  /* 0x00000000340472ca */ /* 0x000fe200000e0000 */
[----:B------:R-:W-:Y:S01]  /*8a70*/  UISETP.NE.AND UP0, UPT, UR62, URZ, UPT ;  /* 0x000000ff3e00728c */ /* 0x000fe2000bf05270 */
[----:B------:R-:W-:Y:S01]  /*8a80*/  ISETP.NE.AND P0, PT, R56, 0x2, PT ;  /* 0x000000023800780c */ /* 0x000fe20003f05270 */
[----:B------:R-:W-:Y:S01]  /*8a90*/  UIADD3 UR20, UPT, UPT, UR37, UR63, URZ ;  /* 0x0000003f25147290 */ /* 0x000fe2000fffe0ff */
[----:B------:R-:W-:Y:S01]  /*8aa0*/  ISETP.NE.AND P1, PT, R22, 0x4, PT ;  /* 0x000000041600780c */ /* 0x000fe20003f25270 */
[----:B------:R-:W-:Y:S01]  /*8ab0*/  UIADD3 UR52, UPT, UPT, UR52, 0x4, URZ ;  /* 0x0000000434347890 */ /* 0x000fe2000fffe0ff */
[----:B------:R-:W-:Y:S01]  /*8ac0*/  SEL R2, RZ, 0x1, P0 ;  /* 0x00000001ff027807 */ /* 0x000fe20000000000 */
[----:B------:R-:W-:Y:S01]  /*8ad0*/  UMOV UR36, UR61 ;  /* 0x0000003d00247c82 */ /* 0x000fe20008000000 */
[----:B--2---:R-:W-:Y:S02]  /*8ae0*/  SEL R0, RZ, 0x1, P1 ;  /* 0x00000001ff007807 */ /* 0x004fe40000800000 */
[----:B------:R-:W-:Y:S02]  /*8af0*/  LOP3.LUT R58, R58, R2, RZ, 0x3c, !PT ;  /* 0x000000023a3a7212 */ /* 0x000fe400078e3cff */
[----:B------:R-:W-:Y:S01]  /*8b00*/  LOP3.LUT R59, R59, R0, RZ, 0x3c, !PT ;  /* 0x000000003b3b7212 */ /* 0x000fe200078e3cff */
[----:B------:R-:W-:Y:S01]  /*8b10*/  UIADD3 UR24, UPT, UPT, UR38, UR4, URZ ;  /* 0x0000000426187290 */ /* 0x000fe2000fffe0ff */
[----:B------:R-:W-:Y:S02]  /*8b20*/  SEL R56, R56, RZ, P0 ;  /* 0x000000ff38387207 */ /* 0x000fe40000000000 */
[----:B------:R-:W-:Y:S01]  /*8b30*/  SEL R22, R22, RZ, P1 ;  /* 0x000000ff16167207 */ /* 0x000fe20000800000 */
[----:B------:R-:W-:Y:S08]  /*8b40*/  BRA.U UP0, `(.L_x_143) ;  /* 0xffffffcd00787547 */ /* 0x000ff0000b83ffff */
[----:B------:R-:W2:Y:S01]  /*8b50*/  LDCU.64 UR4, c[0x0][0x888] ;  /* 0x00011100ff0477ac */ /* 0x000ea20008000a00 */
[----:B------:R-:W3:Y:S01]  /*8b60*/  LDCU.64 UR6, c[0x0][0x890] ;  /* 0x00011200ff0677ac */ /* 0x000ee20008000a00 */
[----:B--2---:R-:W-:Y:S02]  /*8b70*/  ISETP.NE.U32.AND P2, PT, RZ, UR4, PT ;  /* 0x00000004ff007c0c */ /* 0x004fe4000bf45070 */
[----:B---3--:R-:W-:Y:S02]  /*8b80*/  ISETP.NE.U32.AND P1, PT, RZ, UR6, PT ;  /* 0x00000006ff007c0c */ /* 0x008fe4000bf25070 */
[----:B------:R-:W-:Y:S02]  /*8b90*/  ISETP.NE.AND.EX P2, PT, RZ, UR5, PT, P2 ;  /* 0x00000005ff007c0c */ /* 0x000fe4000bf45320 */
[----:B------:R-:W-:-:S13]  /*8ba0*/  ISETP.NE.AND.EX P0, PT, RZ, UR7, PT, P1 ;  /* 0x00000007ff007c0c */ /* 0x000fda000bf05310 */
[----:B------:R-:W-:Y:S05]  /*8bb0*/  @P2 BRA P0, `(.L_x_144) ;  /* 0x00000000003c2947 */ /* 0x000fea0000000000 */
[----:B------:R-:W-:-:S13]  /*8bc0*/  ISETP.NE.AND.EX P1, PT, RZ, UR7, PT, P1 ;  /* 0x00000007ff007c0c */ /* 0x000fda000bf25310 */
[----:B------:R-:W-:Y:S05]  /*8bd0*/  @P1 BRA `(.L_x_145) ;  /* 0x00000000000c1947 */ /* 0x000fea0003800000 */
[----:B------:R-:W-:-:S13]  /*8be0*/  FSETP.NEU.AND P0, PT, R27, RZ, PT ;  /* 0x000000ff1b00720b */ /* 0x000fda0003f0d000 */
[----:B------:R-:W-:Y:S05]  /*8bf0*/  @!P0 EXIT ;  /* 0x000000000000894d */ /* 0x000fea0003800000 */
[----:B------:R-:W-:Y:S05]  /*8c00*/  BRA `(.L_x_144) ;  /* 0x0000000000287947 */ /* 0x000fea0003800000 */
.L_x_145:
[----:B------:R-:W-:Y:S01]  /*8c10*/  ISETP.NE.AND P0, PT, R55, RZ, PT ;  /* 0x000000ff3700720c */ /* 0x000fe20003f05270 */
[----:B------:R-:W-:-:S12]  /*8c20*/  BSSY.RECONVERGENT B0, `(.L_x_144) ;  /* 0x0000008000007945 */ /* 0x000fd80003800200 */
[----:B------:R-:W-:Y:S05]  /*8c30*/  @P0 BRA `(.L_x_146) ;  /* 0x0000000000100947 */ /* 0x000fea0003800000 */
[----:B------:R-:W-:-:S04]  /*8c40*/  ISETP.NE.U32.AND P0, PT, RZ, UR4, PT ;  /* 0x00000004ff007c0c */ /* 0x000fc8000bf05070 */
[----:B------:R-:W-:-:S13]  /*8c50*/  ISETP.NE.AND.EX P0, PT, RZ, UR5, PT, P0 ;  /* 0x00000005ff007c0c */ /* 0x000fda000bf05300 */
[----:B------:R-:W-:Y:S05]  /*8c60*/  @!P0 EXIT ;  /* 0x000000000000894d */ /* 0x000fea0003800000 */
[----:B------:R-:W-:Y:S05]  /*8c70*/  BRA `(.L_x_147) ;  /* 0x0000000000087947 */ /* 0x000fea0003800000 */
.L_x_146:
[----:B------:R-:W-:-:S13]  /*8c80*/  FSETP.NEU.AND P0, PT, R27, RZ, PT ;  /* 0x000000ff1b00720b */ /* 0x000fda0003f0d000 */
[----:B------:R-:W-:Y:S05]  /*8c90*/  @!P0 EXIT ;  /* 0x000000000000894d */ /* 0x000fea0003800000 */
.L_x_147:
[----:B------:R-:W-:Y:S05]  /*8ca0*/  BSYNC.RECONVERGENT B0 ;  /* 0x0000000000007941 */ /* 0x000fea0003800200 */
.L_x_144:
[----:B------:R-:W-:Y:S01]  /*8cb0*/  ULEA UR6, UR46, UR43, 0x3 ;  /* 0x0000002b2e067291 */ /* 0x000fe2000f8e18ff */
[----:B------:R-:W-:-:S04]  /*8cc0*/  DEPBAR.LE SB0, 0x0 ;  /* 0x000080000000791a */ /* 0x000fc80000000000 */
[----:B------:R-:W-:-:S04]  /*8cd0*/  UIADD3 UR6, UPT, UPT, UR6, 0x50, URZ ;  /* 0x0000005006067890 */ /* 0x000fc8000fffe0ff */
[----:B------:R-:W-:-:S09]  /*8ce0*/  UPRMT UR6, UR47, 0x654, UR6 ;  /* 0x000006542f067896 */ /* 0x000fd20008000006 */
[----:B------:R-:W-:Y:S01]  /*8cf0*/  SYNCS.ARRIVE.TRANS64.RED.A1T0 RZ, [UR6], RZ ;  /* 0x000000ffffff79a7 */ /* 0x000fe20008100406 */
[----:B------:R-:W-:Y:S05]  /*8d00*/  EXIT ;  /* 0x000000000000794d */ /* 0x000fea0003800000 */
.L_x_24:
[----:B--2---:R2:W3:Y:S02]  /*8d10*/  SYNCS.PHASECHK.TRANS64.TRYWAIT P0, [R0+URZ+0xf0], R2 ;  /* 0x0000f002000075a7 */ /* 0x0044e400080011ff */
[----:B---3--:R-:W-:Y:S05]  /*8d20*/  @!P0 NANOSLEEP.SYNCS 0x989680 ;  /* 0x009896800000895d */ /* 0x008fea0003900000 */
[----:B------:R-:W3:Y:S02]  /*8d30*/  @!P0 SYNCS.PHASECHK.TRANS64 P0, [R0+URZ+0xf0], R2 ;  /* 0x0000f002000085a7 */ /* 0x000ee400080010ff */
[----:B---3--:R-:W-:Y:S05]  /*8d40*/  @!P0 BRA `(.L_x_24) ;  /* 0xfffffffc00f08947 */ /* 0x008fea000383ffff */
[----:B------:R-:W-:Y:S05]  /*8d50*/  BRA `(.L_x_148) ;  /* 0xffffff8c00407947 */ /* 0x000fea000383ffff */
.L_x_27:
[----:B-1----:R-:W-:-:S07]  /*8d60*/  MOV R0, UR33 ;  /* 0x0000002100007c02 */ /* 0x002fce0008000f00 */
.L_x_149:
[----:B-1----:R1:W2:Y:S02]  /*8d70*/  SYNCS.PHASECHK.TRANS64.TRYWAIT P0, [R0+URZ+0x18], R3 ;  /* 0x00001803000075a7 */ /* 0x0022a400080011ff */
[----:B--2---:R-:W-:Y:S05]  /*8d80*/  @!P0 NANOSLEEP.SYNCS 0x989680 ;  /* 0x009896800000895d */ /* 0x004fea0003900000 */
[----:B------:R-:W2:Y:S02]  /*8d90*/  @!P0 SYNCS.PHASECHK.TRANS64 P0, [R0+URZ+0x18], R3 ;  /* 0x00001803000085a7 */ /* 0x000ea400080010ff */
[----:B--2---:R-:W-:Y:S05]  /*8da0*/  @!P0 BRA `(.L_x_149) ;  /* 0xfffffffc00f08947 */ /* 0x004fea000383ffff */
[----:B------:R-:W-:Y:S05]  /*8db0*/  BRA `(.L_x_26) ;  /* 0xffffff8c00987947 */ /* 0x000fea000383ffff */
.L_x_34:
[----:B-1----:R-:W-:-:S07]  /*8dc0*/  MOV R0, UR17 ;  /* 0x0000001100007c02 */ /* 0x002fce0008000f00 */
.L_x_150:
[----:B-1----:R1:W2:Y:S02]  /*8dd0*/  SYNCS.PHASECHK.TRANS64.TRYWAIT P0, [R0+URZ+0x18], R3 ;  /* 0x00001803000075a7 */ /* 0x0022a400080011ff */
[----:B--2---:R-:W-:Y:S05]  /*8de0*/  @!P0 NANOSLEEP.SYNCS 0x989680 ;  /* 0x009896800000895d */ /* 0x004fea0003900000 */
[----:B------:R-:W2:Y:S02]  /*8df0*/  @!P0 SYNCS.PHASECHK.TRANS64 P0, [R0+URZ+0x18], R3 ;  /* 0x00001803000085a7 */ /* 0x000ea400080010ff */
[----:B--2---:R-:W-:Y:S05]  /*8e00*/  @!P0 BRA `(.L_x_150) ;  /* 0xfffffffc00f08947 */ /* 0x004fea000383ffff */
[----:B------:R-:W-:Y:S05]  /*8e10*/  BRA `(.L_x_33) ;  /* 0xffffff9000587947 */ /* 0x000fea000383ffff */
.L_x_39:
[----:B-1----:R1:W2:Y:S02]  /*8e20*/  SYNCS.PHASECHK.TRANS64.TRYWAIT P0, [R3+URZ+0x80], R0 ;  /* 0x00008000030075a7 */ /* 0x0022a400080011ff */
[----:B--2---:R-:W-:Y:S05]  /*8e30*/  @!P0 NANOSLEEP.SYNCS 0x989680 ;  /* 0x009896800000895d */ /* 0x004fea0003900000 */
[----:B------:R-:W2:Y:S02]  /*8e40*/  @!P0 SYNCS.PHASECHK.TRANS64 P0, [R3+URZ+0x80], R0 ;  /* 0x00008000030085a7 */ /* 0x000ea400080010ff */
[----:B--2---:R-:W-:Y:S05]  /*8e50*/  @!P0 BRA `(.L_x_39) ;  /* 0xfffffffc00f08947 */ /* 0x004fea000383ffff */
[----:B------:R-:W-:Y:S05]  /*8e60*/  BRA `(.L_x_151) ;  /* 0xffffff9400007947 */ /* 0x000fea000383ffff */
.L_x_43:
[----:B------:R-:W-:-:S07]  /*8e70*/  MOV R0, UR4 ;  /* 0x0000000400007c02 */ /* 0x000fce0008000f00 */
.L_x_152:
[----:B-1----:R1:W2:Y:S02]  /*8e80*/  SYNCS.PHASECHK.TRANS64.TRYWAIT P0, [R0+URZ], R2 ;  /* 0x00000002000075a7 */ /* 0x0022a400080011ff */
[----:B--2---:R-:W-:Y:S05]  /*8e90*/  @!P0 NANOSLEEP.SYNCS 0x989680 ;  /* 0x009896800000895d */ /* 0x004fea0003900000 */
[----:B------:R-:W2:Y:S02]  /*8ea0*/  @!P0 SYNCS.PHASECHK.TRANS64 P0, [R0+URZ], R2 ;  /* 0x00000002000085a7 */ /* 0x000ea400080010ff */
[----:B--2---:R-:W-:Y:S05]  /*8eb0*/  @!P0 BRA `(.L_x_152) ;  /* 0xfffffffc00f08947 */ /* 0x004fea000383ffff */
[----:B------:R-:W-:Y:S05]  /*8ec0*/  BRA `(.L_x_153) ;  /* 0xffffff9800a87947 */ /* 0x000fea000383ffff */
.L_x_44:
[----:B------:R-:W-:-:S07]  /*8ed0*/  MOV R0, UR5 ;  /* 0x0000000500007c02 */ /* 0x000fce0008000f00 */
.L_x_154:
[----:B-1----:R1:W2:Y:S02]  /*8ee0*/  SYNCS.PHASECHK.TRANS64.TRYWAIT P0, [R0+URZ], R2 ;  /* 0x00000002000075a7 */ /* 0x0022a400080011ff */
[----:B--2---:R-:W-:Y:S05]  /*8ef0*/  @!P0 NANOSLEEP.SYNCS 0x989680 ;  /* 0x009896800000895d */ /* 0x004fea0003900000 */
[----:B------:R-:W2:Y:S02]  /*8f00*/  @!P0 SYNCS.PHASECHK.TRANS64 P0, [R0+URZ], R2 ;  /* 0x00000002000085a7 */ /* 0x000ea400080010ff */
[----:B--2---:R-:W-:Y:S05]  /*8f10*/  @!P0 BRA `(.L_x_154) ;  /* 0xfffffffc00f08947 */ /* 0x004fea000383ffff */
[----:B------:R-:W-:Y:S05]  /*8f20*/  BRA `(.L_x_155) ;  /* 0xffffff9800b47947 */ /* 0x000fea000383ffff */
.L_x_47:
[----:B--2---:R2:W3:Y:S02]  /*8f30*/  SYNCS.PHASECHK.TRANS64.TRYWAIT P0, [R2+URZ+0xe0], R4 ;  /* 0x0000e004020075a7 */ /* 0x0044e400080011ff */
[----:B---3--:R-:W-:Y:S05]  /*8f40*/  @!P0 NANOSLEEP.SYNCS 0x989680 ;  /* 0x009896800000895d */ /* 0x008fea0003900000 */
[----:B------:R-:W3:Y:S02]  /*8f50*/  @!P0 SYNCS.PHASECHK.TRANS64 P0, [R2+URZ+0xe0], R4 ;  /* 0x0000e004020085a7 */ /* 0x000ee400080010ff */
[----:B---3--:R-:W-:Y:S05]  /*8f60*/  @!P0 BRA `(.L_x_47) ;  /* 0xfffffffc00f08947 */ /* 0x008fea000383ffff */
[----:B------:R-:W-:Y:S05]  /*8f70*/  BRA `(.L_x_156) ;  /* 0xffffff9c00107947 */ /* 0x000fea000383ffff */
.L_x_48:
[----:B------:R-:W-:-:S07]  /*8f80*/  MOV R2, UR4 ;  /* 0x0000000400027c02 */ /* 0x000fce0008000f00 */
.L_x_157:
[----:B--2---:R2:W3:Y:S02]  /*8f90*/  SYNCS.PHASECHK.TRANS64.TRYWAIT P0, [R2+URZ+0x90], R5 ;  /* 0x00009005020075a7 */ /* 0x0044e400080011ff */
[----:B---3--:R-:W-:Y:S05]  /*8fa0*/  @!P0 NANOSLEEP.SYNCS 0x989680 ;  /* 0x009896800000895d */ /* 0x008fea0003900000 */
[----:B------:R-:W3:Y:S02]  /*8fb0*/  @!P0 SYNCS.PHASECHK.TRANS64 P0, [R2+URZ+0x90], R5 ;  /* 0x00009005020085a7 */ /* 0x000ee400080010ff */
[----:B---3--:R-:W-:Y:S05]  /*8fc0*/  @!P0 BRA `(.L_x_157) ;  /* 0xfffffffc00f08947 */ /* 0x008fea000383ffff */
[----:B------:R-:W-:Y:S05]  /*8fd0*/  BRA `(.L_x_158) ;  /* 0xffffff9c00207947 */ /* 0x000fea000383ffff */
.L_x_49:
[----:B--2---:R2:W3:Y:S02]  /*8fe0*/  SYNCS.PHASECHK.TRANS64.TRYWAIT P1, [R2+URZ+0x80], R4 ;  /* 0x00008004020075a7 */ /* 0x0044e400080211ff */
[----:B---3--:R-:W-:Y:S05]  /*8ff0*/  @!P1 NANOSLEEP.SYNCS 0x989680 ;  /* 0x009896800000995d */ /* 0x008fea0003900000 */
[----:B------:R-:W3:Y:S02]  /*9000*/  @!P1 SYNCS.PHASECHK.TRANS64 P1, [R2+URZ+0x80], R4 ;  /* 0x00008004020095a7 */ /* 0x000ee400080210ff */
[----:B---3--:R-:W-:Y:S05]  /*9010*/  @!P1 BRA `(.L_x_49) ;  /* 0xfffffffc00f09947 */ /* 0x008fea000383ffff */
[----:B------:R-:W-:Y:S05]  /*9020*/  BRA `(.L_x_159) ;  /* 0xffffff9c00507947 */ /* 0x000fea000383ffff */
.L_x_52:
[----:B------:R-:W-:-:S07]  /*9030*/  MOV R0, UR4 ;  /* 0x0000000400007c02 */ /* 0x000fce0008000f00 */
.L_x_160:
[----:B--2---:R2:W3:Y:S02]  /*9040*/  SYNCS.PHASECHK.TRANS64.TRYWAIT P0, [R0+URZ+0x90], R2 ;  /* 0x00009002000075a7 */ /* 0x0044e400080011ff */
[----:B---3--:R-:W-:Y:S05]  /*9050*/  @!P0 NANOSLEEP.SYNCS 0x989680 ;  /* 0x009896800000895d */ /* 0x008fea0003900000 */
[----:B------:R-:W3:Y:S02]  /*9060*/  @!P0 SYNCS.PHASECHK.TRANS64 P0, [R0+URZ+0x90], R2 ;  /* 0x00009002000085a7 */ /* 0x000ee400080010ff */
[----:B---3--:R-:W-:Y:S05]  /*9070*/  @!P0 BRA `(.L_x_160) ;  /* 0xfffffffc00f08947 */ /* 0x008fea000383ffff */
[----:B------:R-:W-:Y:S05]  /*9080*/  BRA `(.L_x_51) ;  /* 0xffffff9c00a47947 */ /* 0x000fea000383ffff */
.L_x_61:
[----:B--2---:R-:W-:-:S04]  /*9090*/  MOV R5, UR5 ;  /* 0x0000000500057c02 */ /* 0x004fc80008000f00 */
[----:B------:R2:W3:Y:S03]  /*90a0*/  SYNCS.PHASECHK.TRANS64.TRYWAIT P0, [R5+URZ+0x8], R6 ;  /* 0x00000806050075a7 */ /* 0x0004e600080011ff */
[----:B---3--:R-:W-:Y:S05]  /*90b0*/  @!P0 NANOSLEEP.SYNCS 0x989680 ;  /* 0x009896800000895d */ /* 0x008fea0003900000 */
[----:B------:R-:W3:Y:S02]  /*90c0*/  @!P0 SYNCS.PHASECHK.TRANS64 P0, [R5+URZ+0x8], R6 ;  /* 0x00000806050085a7 */ /* 0x000ee400080010ff */
[----:B---3--:R-:W-:Y:S05]  /*90d0*/  @!P0 BRA `(.L_x_61) ;  /* 0xfffffffc00ec8947 */ /* 0x008fea000383ffff */
[----:B------:R-:W-:Y:S05]  /*90e0*/  BRA `(.L_x_60) ;  /* 0xffffffa000587947 */ /* 0x000fea000383ffff */
.L_x_63:
[----:B------:R-:W-:Y:S01]  /*90f0*/  BSSY B0, `(.L_x_161) ;  /* 0x0000006000007945 */ /* 0x000fe20003800000 */
[----:B------:R-:W-:-:S07]  /*9100*/  MOV R15, 0xffffffff ;  /* 0xffffffff000f7802 */ /* 0x000fce0000000f00 */
[----:B-12--5:R-:W-:Y:S05]  /*9110*/  WARPSYNC.COLLECTIVE R15, `(.L_x_162) ;  /* 0x000000000f0c7348 */ /* 0x026fea0003c00000 */
[----:B------:R-:W-:Y:S02]  /*9120*/  ELECT P6, UR79, PT ;  /* 0x00000000004f782f */ /* 0x000fe400038c0000 */
[----:B------:R-:W-:Y:S01]  /*9130*/  MOV R14, UR79 ;  /* 0x0000004f000e7c02 */ /* 0x000fe20008000f00 */
[----:B-12--5:R-:W-:Y:S10]  /*9140*/  ENDCOLLECTIVE ;  /* 0x000000000000791b */ /* 0x026ff40003800000 */
.L_x_162:
[----:B------:R-:W-:Y:S05]  /*9150*/  BSYNC B0 ;  /* 0x0000000000007941 */ /* 0x000fea0003800000 */
.L_x_161:
[----:B------:R-:W-:Y:S05]  /*9160*/  BRA `(.L_x_163) ;  /* 0xffffffa000887947 */ /* 0x000fea000383ffff */
.L_x_65:
[----:B--2---:R-:W-:-:S04]  /*9170*/  MOV R0, UR5 ;  /* 0x0000000500007c02 */ /* 0x004fc80008000f00 */
[----:B------:R2:W3:Y:S03]  /*9180*/  SYNCS.PHASECHK.TRANS64.TRYWAIT P0, [R0+URZ+0x8], R4 ;  /* 0x00000804000075a7 */ /* 0x0004e600080011ff */
[----:B---3--:R-:W-:Y:S05]  /*9190*/  @!P0 NANOSLEEP.SYNCS 0x989680 ;  /* 0x009896800000895d */ /* 0x008fea0003900000 */
[----:B------:R-:W3:Y:S02]  /*91a0*/  @!P0 SYNCS.PHASECHK.TRANS64 P0, [R0+URZ+0x8], R4 ;  /* 0x00000804000085a7 */ /* 0x000ee400080010ff */
[----:B---3--:R-:W-:Y:S05]  /*91b0*/  @!P0 BRA `(.L_x_65) ;  /* 0xfffffffc00ec8947 */ /* 0x008fea000383ffff */
[----:B------:R-:W-:Y:S05]  /*91c0*/  BRA `(.L_x_64) ;  /* 0xffffffa0008c7947 */ /* 0x000fea000383ffff */
.L_x_66:
[----:B-1----:R1:W2:Y:S02]  /*91d0*/  SYNCS.PHASECHK.TRANS64.TRYWAIT P0, [R0+URZ+0x80], R4 ;  /* 0x00008004000075a7 */ /* 0x0022a400080011ff */
[----:B--2---:R-:W-:Y:S05]  /*91e0*/  @!P0 NANOSLEEP.SYNCS 0x989680 ;  /* 0x009896800000895d */ /* 0x004fea0003900000 */
[----:B------:R-:W2:Y:S02]  /*91f0*/  @!P0 SYNCS.PHASECHK.TRANS64 P0, [R0+URZ+0x80], R4 ;  /* 0x00008004000085a7 */ /* 0x000ea400080010ff */
[----:B--2---:R-:W-:Y:S05]  /*9200*/  @!P0 BRA `(.L_x_66) ;  /* 0xfffffffc00f08947 */ /* 0x004fea000383ffff */
[----:B------:R-:W-:Y:S05]  /*9210*/  BRA `(.L_x_164) ;  /* 0xffffffa400787947 */ /* 0x000fea000383ffff */
.L_x_68:
[----:B------:R-:W-:-:S07]  /*9220*/  MOV R0, UR31 ;  /* 0x0000001f00007c02 */ /* 0x000fce0008000f00 */
.L_x_165:
[----:B-1----:R1:W2:Y:S02]  /*9230*/  SYNCS.PHASECHK.TRANS64.TRYWAIT P0, [R0+URZ+0xc0], R4 ;  /* 0x0000c004000075a7 */ /* 0x0022a400080011ff */
[----:B--2---:R-:W-:Y:S05]  /*9240*/  @!P0 NANOSLEEP.SYNCS 0x989680 ;  /* 0x009896800000895d */ /* 0x004fea0003900000 */
[----:B------:R-:W2:Y:S02]  /*9250*/  @!P0 SYNCS.PHASECHK.TRANS64 P0, [R0+URZ+0xc0], R4 ;  /* 0x0000c004000085a7 */ /* 0x000ea400080010ff */
[----:B--2---:R-:W-:Y:S05]  /*9260*/  @!P0 BRA `(.L_x_165) ;  /* 0xfffffffc00f08947 */ /* 0x004fea000383ffff */
[----:B------:R-:W-:Y:S05]  /*9270*/  BRA `(.L_x_166) ;  /* 0xffffffa400c47947 */ /* 0x000fea000383ffff */
.L_x_71:
[----:B------:R-:W-:Y:S07]  /*9280*/  MOV R0, UR5 ;  /* 0x0000000500007c02 */ /* 0x000fee0008000f00 */
.L_x_167:
[----:B-1----:R1:W2:Y:S02]  /*9290*/  SYNCS.PHASECHK.TRANS64.TRYWAIT P0, [R0+URZ], R4 ;  /* 0x00000004000075a7 */ /* 0x0022a400080011ff */
[----:B--2---:R-:W-:Y:S05]  /*92a0*/  @!P0 NANOSLEEP.SYNCS 0x989680 ;  /* 0x009896800000895d */ /* 0x004fea0003900000 */
[----:B------:R-:W2:Y:S02]  /*92b0*/  @!P0 SYNCS.PHASECHK.TRANS64 P0, [R0+URZ], R4 ;  /* 0x00000004000085a7 */ /* 0x000ea400080010ff */
[----:B--2---:R-:W-:Y:S05]  /*92c0*/  @!P0 BRA `(.L_x_167) ;  /* 0xfffffffc00f08947 */ /* 0x004fea000383ffff */
[----:B------:R-:W-:Y:S05]  /*92d0*/  BRA `(.L_x_70) ;  /* 0xffffffa400d87947 */ /* 0x000fea000383ffff */
.L_x_75:
[----:B-1----:R-:W-:-:S07]  /*92e0*/  MOV R0, UR4 ;  /* 0x0000000400007c02 */ /* 0x002fce0008000f00 */
.L_x_168:
[----:B-1----:R1:W2:Y:S02]  /*92f0*/  SYNCS.PHASECHK.TRANS64.TRYWAIT P0, [R0+URZ], R2 ;  /* 0x00000002000075a7 */ /* 0x0022a400080011ff */
[----:B--2---:R-:W-:Y:S05]  /*9300*/  @!P0 NANOSLEEP.SYNCS 0x989680 ;  /* 0x009896800000895d */ /* 0x004fea0003900000 */
[----:B------:R-:W2:Y:S02]  /*9310*/  @!P0 SYNCS.PHASECHK.TRANS64 P0, [R0+URZ], R2 ;  /* 0x00000002000085a7 */ /* 0x000ea400080010ff */
[----:B--2---:R-:W-:Y:S05]  /*9320*/  @!P0 BRA `(.L_x_168) ;  /* 0xfffffffc00f08947 */ /* 0x004fea000383ffff */
[----:B------:R-:W-:Y:S05]  /*9330*/  BRA `(.L_x_169) ;  /* 0xffffffa800cc7947 */ /* 0x000fea000383ffff */
.L_x_76:
[----:B------:R-:W-:-:S07]  /*9340*/  MOV R0, UR5 ;  /* 0x0000000500007c02 */ /* 0x000fce0008000f00 */
.L_x_170:
[----:B-1----:R1:W2:Y:S02]  /*9350*/  SYNCS.PHASECHK.TRANS64.TRYWAIT P0, [R0+URZ], R3 ;  /* 0x00000003000075a7 */ /* 0x0022a400080011ff */
[----:B--2---:R-:W-:Y:S05]  /*9360*/  @!P0 NANOSLEEP.SYNCS 0x989680 ;  /* 0x009896800000895d */ /* 0x004fea0003900000 */
[----:B------:R-:W2:Y:S02]  /*9370*/  @!P0 SYNCS.PHASECHK.TRANS64 P0, [R0+URZ], R3 ;  /* 0x00000003000085a7 */ /* 0x000ea400080010ff */
[----:B--2---:R-:W-:Y:S05]  /*9380*/  @!P0 BRA `(.L_x_170) ;  /* 0xfffffffc00f08947 */ /* 0x004fea000383ffff */
[----:B------:R-:W-:Y:S05]  /*9390*/  BRA `(.L_x_171) ;  /* 0xffffffa800d87947 */ /* 0x000fea000383ffff */
.L_x_77:
[----:B------:R-:W-:-:S07]  /*93a0*/  MOV R0, UR5 ;  /* 0x0000000500007c02 */ /* 0x000fce0008000f00 */
.L_x_172:
[----:B-1----:R1:W2:Y:S02]  /*93b0*/  SYNCS.PHASECHK.TRANS64.TRYWAIT P0, [R0+URZ], R3 ;  /* 0x00000003000075a7 */ /* 0x0022a400080011ff */
[----:B--2---:R-:W-:Y:S05]  /*93c0*/  @!P0 NANOSLEEP.SYNCS 0x989680 ;  /* 0x009896800000895d */ /* 0x004fea0003900000 */
[----:B------:R-:W2:Y:S02]  /*93d0*/  @!P0 SYNCS.PHASECHK.TRANS64 P0, [R0+URZ], R3 ;  /* 0x00000003000085a7 */ /* 0x000ea400080010ff */
[----:B--2---:R-:W-:Y:S05]  /*93e0*/  @!P0 BRA `(.L_x_172) ;  /* 0xfffffffc00f08947 */ /* 0x004fea000383ffff */
[----:B------:R-:W-:Y:S05]  /*93f0*/  BRA `(.L_x_173) ;  /* 0xffffffa800e47947 */ /* 0x000fea000383ffff */
.L_x_80:
[----:B------:R-:W-:-:S07]  /*9400*/  MOV R0, UR26 ;  /* 0x0000001a00007c02 */ /* 0x000fce0008000f00 */
.L_x_174:
[----:B-1----:R1:W2:Y:S02]  /*9410*/  SYNCS.PHASECHK.TRANS64.TRYWAIT P1, [R0+URZ+0x100], R2 ;  /* 0x00010002000075a7 */ /* 0x0022a400080211ff */
[----:B--2---:R-:W-:Y:S05]  /*9420*/  @!P1 NANOSLEEP.SYNCS 0x989680 ;  /* 0x009896800000995d */ /* 0x004fea0003900000 */
[----:B------:R-:W2:Y:S02]  /*9430*/  @!P1 SYNCS.PHASECHK.TRANS64 P1, [R0+URZ+0x100], R2 ;  /* 0x00010002000095a7 */ /* 0x000ea400080210ff */
[----:B--2---:R-:W-:Y:S05]  /*9440*/  @!P1 BRA `(.L_x_174) ;  /* 0xfffffffc00f09947 */ /* 0x004fea000383ffff */
[----:B------:R-:W-:Y:S05]  /*9450*/  BRA `(.L_x_175) ;  /* 0xffffffac00307947 */ /* 0x000fea000383ffff */
.L_x_85:
[----:B---3--:R3:W4:Y:S02]  /*9460*/  SYNCS.PHASECHK.TRANS64.TRYWAIT P0, [R12+URZ+0x80], R0 ;  /* 0x000080000c0075a7 */ /* 0x00872400080011ff */
[----:B----4-:R-:W-:Y:S05]  /*9470*/  @!P0 NANOSLEEP.SYNCS 0x989680 ;  /* 0x009896800000895d */ /* 0x010fea0003900000 */
[----:B------:R-:W4:Y:S02]  /*9480*/  @!P0 SYNCS.PHASECHK.TRANS64 P0, [R12+URZ+0x80], R0 ;  /* 0x000080000c0085a7 */ /* 0x000f2400080010ff */
[----:B----4-:R-:W-:Y:S05]  /*9490*/  @!P0 BRA `(.L_x_85) ;  /* 0xfffffffc00f08947 */ /* 0x010fea000383ffff */
[----:B------:R-:W-:Y:S05]  /*94a0*/  BRA `(.L_x_176) ;  /* 0xffffffb000587947 */ /* 0x000fea000383ffff */
.L_x_88:
[----:B-1----:R-:W-:Y:S07]  /*94b0*/  MOV R0, UR21 ;  /* 0x0000001500007c02 */ /* 0x002fee0008000f00 */
.L_x_177:
[----:B-1----:R1:W3:Y:S02]  /*94c0*/  SYNCS.PHASECHK.TRANS64.TRYWAIT P2, [R0+URZ+0x78], R6 ;  /* 0x00007806000075a7 */ /* 0x0022e400080411ff */
[----:B---3--:R-:W-:Y:S05]  /*94d0*/  @!P2 NANOSLEEP.SYNCS 0x989680 ;  /* 0x009896800000a95d */ /* 0x008fea0003900000 */
[----:B------:R-:W3:Y:S02]  /*94e0*/  @!P2 SYNCS.PHASECHK.TRANS64 P2, [R0+URZ+0x78], R6 ;  /* 0x000078060000a5a7 */ /* 0x000ee400080410ff */
[----:B---3--:R-:W-:Y:S05]  /*94f0*/  @!P2 BRA `(.L_x_177) ;  /* 0xfffffffc00f0a947 */ /* 0x008fea000383ffff */
[----:B------:R-:W-:Y:S05]  /*9500*/  BRA `(.L_x_87) ;  /* 0xffffffb400c07947 */ /* 0x000fea000383ffff */
.L_x_91:
[----:B------:R-:W-:Y:S07]  /*9510*/  MOV R0, UR21 ;  /* 0x0000001500007c02 */ /* 0x000fee0008000f00 */
.L_x_178:
[----:B-1----:R1:W3:Y:S02]  /*9520*/  SYNCS.PHASECHK.TRANS64.TRYWAIT P0, [R0+URZ+0x50], R9 ;  /* 0x00005009000075a7 */ /* 0x0022e400080011ff */
[----:B---3--:R-:W-:Y:S05]  /*9530*/  @!P0 NANOSLEEP.SYNCS 0x989680 ;  /* 0x009896800000895d */ /* 0x008fea0003900000 */
[----:B------:R-:W3:Y:S02]  /*9540*/  @!P0 SYNCS.PHASECHK.TRANS64 P0, [R0+URZ+0x50], R9 ;  /* 0x00005009000085a7 */ /* 0x000ee400080010ff */
[----:B---3--:R-:W-:Y:S05]  /*9550*/  @!P0 BRA `(.L_x_178) ;  /* 0xfffffffc00f08947 */ /* 0x008fea000383ffff */
[----:B------:R-:W-:Y:S05]  /*9560*/  BRA `(.L_x_179) ;  /* 0xffffffb8001c7947 */ /* 0x000fea000383ffff */
.L_x_92:
[----:B------:R-:W-:Y:S07]  /*9570*/  MOV R0, UR21 ;  /* 0x0000001500007c02 */ /* 0x000fee0008000f00 */
.L_x_180:
[----:B-1----:R1:W3:Y:S02]  /*9580*/  SYNCS.PHASECHK.TRANS64.TRYWAIT P0, [R0+URZ+0x58], R9 ;  /* 0x00005809000075a7 */ /* 0x0022e400080011ff */
[----:B---3--:R-:W-:Y:S05]  /*9590*/  @!P0 NANOSLEEP.SYNCS 0x989680 ;  /* 0x009896800000895d */ /* 0x008fea0003900000 */
[----:B------:R-:W3:Y:S02]  /*95a0*/  @!P0 SYNCS.PHASECHK.TRANS64 P0, [R0+URZ+0x58], R9 ;  /* 0x00005809000085a7 */ /* 0x000ee400080010ff */
[----:B---3--:R-:W-:Y:S05]  /*95b0*/  @!P0 BRA `(.L_x_180) ;  /* 0xfffffffc00f08947 */ /* 0x008fea000383ffff */
[----:B------:R-:W-:Y:S05]  /*95c0*/  BRA `(.L_x_181) ;  /* 0xffffffb800787947 */ /* 0x000fea000383ffff */
.L_x_93:
[----:B------:R-:W-:Y:S07]  /*95d0*/  MOV R0, UR21 ;  /* 0x0000001500007c02 */ /* 0x000fee0008000f00 */
.L_x_182:
[----:B-1----:R1:W3:Y:S02]  /*95e0*/  SYNCS.PHASECHK.TRANS64.TRYWAIT P0, [R0+URZ+0x60], R9 ;  /* 0x00006009000075a7 */ /* 0x0022e400080011ff */
[----:B---3--:R-:W-:Y:S05]  /*95f0*/  @!P0 NANOSLEEP.SYNCS 0x989680 ;  /* 0x009896800000895d */ /* 0x008fea0003900000 */
[----:B------:R-:W3:Y:S02]  /*9600*/  @!P0 SYNCS.PHASECHK.TRANS64 P0, [R0+URZ+0x60], R9 ;  /* 0x00006009000085a7 */ /* 0x000ee400080010ff */
[----:B---3--:R-:W-:Y:S05]  /*9610*/  @!P0 BRA `(.L_x_182) ;  /* 0xfffffffc00f08947 */ /* 0x008fea000383ffff */
[----:B------:R-:W-:Y:S05]  /*9620*/  BRA `(.L_x_183) ;  /* 0xffffffb800d47947 */ /* 0x000fea000383ffff */
.L_x_94:
[----:B------:R-:W-:Y:S07]  /*9630*/  MOV R0, UR21 ;  /* 0x0000001500007c02 */ /* 0x000fee0008000f00 */
.L_x_184:
[----:B-1----:R1:W3:Y:S02]  /*9640*/  SYNCS.PHASECHK.TRANS64.TRYWAIT P0, [R0+URZ+0x68], R9 ;  /* 0x00006809000075a7 */ /* 0x0022e400080011ff */
[----:B---3--:R-:W-:Y:S05]  /*9650*/  @!P0 NANOSLEEP.SYNCS 0x989680 ;  /* 0x009896800000895d */ /* 0x008fea0003900000 */
[----:B------:R-:W3:Y:S02]  /*9660*/  @!P0 SYNCS.PHASECHK.TRANS64 P0, [R0+URZ+0x68], R9 ;  /* 0x00006809000085a7 */ /* 0x000ee400080010ff */
[----:B---3--:R-:W-:Y:S05]  /*9670*/  @!P0 BRA `(.L_x_184) ;  /* 0xfffffffc00f08947 */ /* 0x008fea000383ffff */
[----:B------:R-:W-:Y:S05]  /*9680*/  BRA `(.L_x_185) ;  /* 0xffffffbc00307947 */ /* 0x000fea000383ffff */
.L_x_96:
[----:B------:R-:W-:-:S07]  /*9690*/  MOV R0, UR21 ;  /* 0x0000001500007c02 */ /* 0x000fce0008000f00 */
.L_x_186:
[----:B-1----:R1:W4:Y:S02]  /*96a0*/  SYNCS.PHASECHK.TRANS64.TRYWAIT P0, [R0+URZ+0x50], R2 ;  /* 0x00005002000075a7 */ /* 0x00232400080011ff */
[----:B----4-:R-:W-:Y:S05]  /*96b0*/  @!P0 NANOSLEEP.SYNCS 0x989680 ;  /* 0x009896800000895d */ /* 0x010fea0003900000 */
[----:B------:R-:W4:Y:S02]  /*96c0*/  @!P0 SYNCS.PHASECHK.TRANS64 P0, [R0+URZ+0x50], R2 ;  /* 0x00005002000085a7 */ /* 0x000f2400080010ff */
[----:B----4-:R-:W-:Y:S05]  /*96d0*/  @!P0 BRA `(.L_x_186) ;  /* 0xfffffffc00f08947 */ /* 0x010fea000383ffff */
[----:B------:R-:W-:Y:S05]  /*96e0*/  BRA `(.L_x_187) ;  /* 0xffffffbc00bc7947 */ /* 0x000fea000383ffff */
.L_x_97:
[----:B-1----:R-:W-:-:S07]  /*96f0*/  MOV R0, UR21 ;  /* 0x0000001500007c02 */ /* 0x002fce0008000f00 */
.L_x_188:
[----:B-1----:R1:W4:Y:S02]  /*9700*/  SYNCS.PHASECHK.TRANS64.TRYWAIT P0, [R0+URZ+0x58], R2 ;  /* 0x00005802000075a7 */ /* 0x00232400080011ff */
[----:B----4-:R-:W-:Y:S05]  /*9710*/  @!P0 NANOSLEEP.SYNCS 0x989680 ;  /* 0x009896800000895d */ /* 0x010fea0003900000 */
[----:B------:R-:W4:Y:S02]  /*9720*/  @!P0 SYNCS.PHASECHK.TRANS64 P0, [R0+URZ+0x58], R2 ;  /* 0x00005802000085a7 */ /* 0x000f2400080010ff */
[----:B----4-:R-:W-:Y:S05]  /*9730*/  @!P0 BRA `(.L_x_188) ;  /* 0xfffffffc00f08947 */ /* 0x010fea000383ffff */
[----:B------:R-:W-:Y:S05]  /*9740*/  BRA `(.L_x_189) ;  /* 0xffffffbc00ac7947 */ /* 0x000fea000383ffff */
.L_x_98:
[----:B-1----:R-:W-:-:S07]  /*9750*/  MOV R0, UR21 ;  /* 0x0000001500007c02 */ /* 0x002fce0008000f00 */
.L_x_190:
[----:B-1----:R1:W4:Y:S02]  /*9760*/  SYNCS.PHASECHK.TRANS64.TRYWAIT P0, [R0+URZ+0x60], R2 ;  /* 0x00006002000075a7 */ /* 0x00232400080011ff */
[----:B----4-:R-:W-:Y:S05]  /*9770*/  @!P0 NANOSLEEP.SYNCS 0x989680 ;  /* 0x009896800000895d */ /* 0x010fea0003900000 */
[----:B------:R-:W4:Y:S02]  /*9780*/  @!P0 SYNCS.PHASECHK.TRANS64 P0, [R0+URZ+0x60], R2 ;  /* 0x00006002000085a7 */ /* 0x000f2400080010ff */
[----:B----4-:R-:W-:Y:S05]  /*9790*/  @!P0 BRA `(.L_x_190) ;  /* 0xfffffffc00f08947 */ /* 0x010fea000383ffff */
[----:B------:R-:W-:Y:S05]  /*97a0*/  BRA `(.L_x_191) ;  /* 0xffffffbc009c7947 */ /* 0x000fea000383ffff */
.L_x_100:
[----:B--2---:R2:W3:Y:S02]  /*97b0*/  SYNCS.PHASECHK.TRANS64.TRYWAIT P0, [R3+URZ+0x80], R0 ;  /* 0x00008000030075a7 */ /* 0x0044e400080011ff */
[----:B---3--:R-:W-:Y:S05]  /*97c0*/  @!P0 NANOSLEEP.SYNCS 0x989680 ;  /* 0x009896800000895d */ /* 0x008fea0003900000 */
[----:B------:R-:W3:Y:S02]  /*97d0*/  @!P0 SYNCS.PHASECHK.TRANS64 P0, [R3+URZ+0x80], R0 ;  /* 0x00008000030085a7 */ /* 0x000ee400080010ff */
[----:B---3--:R-:W-:Y:S05]  /*97e0*/  @!P0 BRA `(.L_x_100) ;  /* 0xfffffffc00f08947 */ /* 0x008fea000383ffff */
[----:B------:R-:W-:Y:S05]  /*97f0*/  BRA `(.L_x_192) ;  /* 0xffffffc000607947 */ /* 0x000fea000383ffff */
.L_x_111:
[----:B-1----:R-:W-:Y:S04]  /*9800*/  MOV R2, UR43 ;  /* 0x0000002b00027c02 */ /* 0x002fe80008000f00 */
[----:B------:R1:W2:Y:S03]  /*9810*/  SYNCS.PHASECHK.TRANS64.TRYWAIT P0, [R2+URZ+0x30], R3 ;  /* 0x00003003020075a7 */ /* 0x0002a600080011ff */
[----:B--2---:R-:W-:Y:S05]  /*9820*/  @!P0 NANOSLEEP.SYNCS 0x989680 ;  /* 0x009896800000895d */ /* 0x004fea0003900000 */
[----:B------:R-:W2:Y:S02]  /*9830*/  @!P0 SYNCS.PHASECHK.TRANS64 P0, [R2+URZ+0x30], R3 ;  /* 0x00003003020085a7 */ /* 0x000ea400080010ff */
[----:B--2---:R-:W-:Y:S05]  /*9840*/  @!P0 BRA `(.L_x_111) ;  /* 0xfffffffc00ec8947 */ /* 0x004fea000383ffff */
[----:B------:R-:W-:Y:S05]  /*9850*/  BRA `(.L_x_110) ;  /* 0xffffffcc00b07947 */ /* 0x000fea000383ffff */
.L_x_113:
[----:B-1----:R1:W3:Y:S02]  /*9860*/  SYNCS.PHASECHK.TRANS64.TRYWAIT P1, [R54+URZ+0xa0], R0 ;  /* 0x0000a000360075a7 */ /* 0x0022e400080211ff */
[----:B---3--:R-:W-:Y:S05]  /*9870*/  @!P1 NANOSLEEP.SYNCS 0x989680 ;  /* 0x009896800000995d */ /* 0x008fea0003900000 */
[----:B------:R-:W3:Y:S02]  /*9880*/  @!P1 SYNCS.PHASECHK.TRANS64 P1, [R54+URZ+0xa0], R0 ;  /* 0x0000a000360095a7 */ /* 0x000ee400080210ff */
[----:B---3--:R-:W-:Y:S05]  /*9890*/  @!P1 BRA `(.L_x_113) ;  /* 0xfffffffc00f09947 */ /* 0x008fea000383ffff */
[----:B------:R-:W-:Y:S05]  /*98a0*/  BRA `(.L_x_112) ;  /* 0xffffffcc00d07947 */ /* 0x000fea000383ffff */
.L_x_122:
[----:B--2---:R2:W3:Y:S02]  /*98b0*/  SYNCS.PHASECHK.TRANS64.TRYWAIT P0, [R2+URZ+0x30], R0 ;  /* 0x00003000020075a7 */ /* 0x0044e400080011ff */
[----:B---3--:R-:W-:Y:S05]  /*98c0*/  @!P0 NANOSLEEP.SYNCS 0x989680 ;  /* 0x009896800000895d */ /* 0x008fea0003900000 */
[----:B------:R-:W3:Y:S02]  /*98d0*/  @!P0 SYNCS.PHASECHK.TRANS64 P0, [R2+URZ+0x30], R0 ;  /* 0x00003000020085a7 */ /* 0x000ee400080010ff */
[----:B---3--:R-:W-:Y:S05]  /*98e0*/  @!P0 BRA `(.L_x_122) ;  /* 0xfffffffc00f08947 */ /* 0x008fea000383ffff */
[----:B------:R-:W-:Y:S05]  /*98f0*/  BRA `(.L_x_121) ;  /* 0xffffffd400e07947 */ /* 0x000fea000383ffff */
.L_x_130:
[----:B--2---:R2:W3:Y:S02]  /*9900*/  SYNCS.PHASECHK.TRANS64.TRYWAIT P0, [R2+URZ+0x30], R4 ;  /* 0x00003004020075a7 */ /* 0x0044e400080011ff */
[----:B---3--:R-:W-:Y:S05]  /*9910*/  @!P0 NANOSLEEP.SYNCS 0x989680 ;  /* 0x009896800000895d */ /* 0x008fea0003900000 */
[----:B------:R-:W3:Y:S02]  /*9920*/  @!P0 SYNCS.PHASECHK.TRANS64 P0, [R2+URZ+0x30], R4 ;  /* 0x00003004020085a7 */ /* 0x000ee400080010ff */
[----:B---3--:R-:W-:Y:S05]  /*9930*/  @!P0 BRA `(.L_x_130) ;  /* 0xfffffffc00f08947 */ /* 0x008fea000383ffff */
[----:B------:R-:W-:Y:S05]  /*9940*/  BRA `(.L_x_129) ;  /* 0xffffffe000007947 */ /* 0x000fea000383ffff */
.L_x_138:
[----:B--2---:R2:W3:Y:S02]  /*9950*/  SYNCS.PHASECHK.TRANS64.TRYWAIT P0, [R3+URZ+0x30], R0 ;  /* 0x00003000030075a7 */ /* 0x0044e400080011ff */
[----:B---3--:R-:W-:Y:S05]  /*9960*/  @!P0 NANOSLEEP.SYNCS 0x989680 ;  /* 0x009896800000895d */ /* 0x008fea0003900000 */
[----:B------:R-:W3:Y:S02]  /*9970*/  @!P0 SYNCS.PHASECHK.TRANS64 P0, [R3+URZ+0x30], R0 ;  /* 0x00003000030085a7 */ /* 0x000ee400080010ff */
[----:B---3--:R-:W-:Y:S05]  /*9980*/  @!P0 BRA `(.L_x_138) ;  /* 0xfffffffc00f08947 */ /* 0x008fea000383ffff */
[----:B------:R-:W-:Y:S05]  /*9990*/  BRA `(.L_x_137) ;  /* 0xffffffe800207947 */ /* 0x000fea000383ffff */
        .weak           $__internal_0_$__cuda_sm10x_tcgen05_guardrail_trap_col_being_dealloced_not_returned_by_alloc
        .type           $__internal_0_$__cuda_sm10x_tcgen05_guardrail_trap_col_being_dealloced_not_returned_by_alloc,@function
        .size           $__internal_0_$__cuda_sm10x_tcgen05_guardrail_trap_col_being_dealloced_not_returned_by_alloc,($__internal_1_$__cuda_sm10x_tcgen05_guardrail_trap_phase_invalid_during_alloc - $__internal_0_$__cuda_sm10x_tcgen05_guardrail_trap_col_being_dealloced_not_returned_by_alloc)
$__internal_0_$__cuda_sm10x_tcgen05_guardrail_trap_col_being_dealloced_not_returned_by_alloc:
[----:B------:R-:W-:Y:S05]  /*99a0*/  BPT.TRAP 0x1 ;  /* 0x000000040000795c */ /* 0x000fea0000300000 */
[----:B------:R-:W-:-:S04]  /*99b0*/  HFMA2 R3, -RZ, RZ, 0, 0 ;  /* 0x00000000ff037431 */ /* 0x000fc800000001ff */
[----:B------:R-:W-:Y:S05]  /*99c0*/  RET.REL.NODEC R2 `(_ZN7cutlass13device_kernelINS_4gemm6kernel13GemmUniversalIN4cute5tupleIJiiiiEEENS1_10collective13CollectiveMmaINS1_35MainloopSm100TmaUmmaWarpSpecializedILi3ELi2ELi4ENS5_IJNS4_1CILi2EEENSA_ILi4EEENSA_ILi1EEEEEEEENS5_IJNSA_ILi128EEESG_NSA_ILi64EEEEEENS_6half_tENS5_IJlSD_lEEESJ_SK_NS4_8TiledMMAINS4_8MMA_AtomIJNS4_26SM100_MMA_F16BF16_2x1SM_SSISJ_SJ_fLi128ELi128ELNS4_4UMMA5MajorE0ELSP_0ELNSO_7ScaleInE0ELSQ_0EEEEEENS4_6LayoutINS5_IJSD_SD_SD_EEENS5_IJNSA_ILi0EEESV_SV_EEEEENS5_IJNS4_10UnderscoreESY_SY_EEEEENS4_28SM100_TMA_2SM_LOAD_MULTICASTENS4_14ComposedLayoutINS4_7SwizzleILi3ELi4ELi3EEENS4_18smem_ptr_flag_bitsILi16EEENST_INS5_IJNSA_ILi8EEESH_EEENS5_IJSH_SD_EEEEEEEvNS4_8identityENS4_18SM100_TMA_2SM_LOADES1B_vS1C_EENS_8epilogue10collective18CollectiveEpilogueINS1F_23Sm100TmaWarpSpecializedILi4ELi2ELi16ELb1ELb0EEEJNS5_IJSH_SG_SH_EEENS5_IJNST_ISH_SD_EENST_INS5_IJNSA_ILi16EEESB_EEENS5_IJSD_SH_EEEEEEEESJ_SK_SJ_SK_NS1F_6fusion15FusionCallbacksIS1J_NS1R_17LinearCombinationISJ_fSJ_fLNS_15FloatRoundStyleE2EEES1K_S1Q_JEEENS4_5SM1004TMEM4LOAD26SM100_TMEM_LOAD_32dp32b16xENS4_13SM90_TMA_LOADENS12_INS13_ILi1ELi4ELi3EEES16_NST_INS5_IJS17_S1M_EEENS5_IJS1M_SD_EEEEEEENS4_39AutoVectorizingCopyWithAssumedAlignmentILi128EEENS4_14SM90_TMA_STOREES26_S28_S28_EEEvvEEEEvNT_6ParamsE) ;  /* 0xffffff64028c7950 */ /* 0x000fea0003c3ffff */
        .weak           $__internal_1_$__cuda_sm10x_tcgen05_guardrail_trap_phase_invalid_during_alloc
        .type           $__internal_1_$__cuda_sm10x_tcgen05_guardrail_trap_phase_invalid_during_alloc,@function
        .size           $__internal_1_$__cuda_sm10x_tcgen05_guardrail_trap_phase_invalid_during_alloc,($__internal_2_$__cuda_sm10x_tcgen05_guardrail_trap_unallocated_columns_being_dealloced - $__internal_1_$__cuda_sm10x_tcgen05_guardrail_trap_phase_invalid_during_alloc)
$__internal_1_$__cuda_sm10x_tcgen05_guardrail_trap_phase_invalid_during_alloc:
[----:B------:R-:W-:Y:S05]  /*99d0*/  BPT.TRAP 0x1 ;  /* 0x000000040000795c */ /* 0x000fea0000300000 */
[----:B------:R-:W-:-:S04]  /*99e0*/  MOV R5, 0x0 ;  /* 0x0000000000057802 */ /* 0x000fc80000000f00 */
[----:B------:R-:W-:Y:S05]  /*99f0*/  RET.REL.NODEC R4 `(_ZN7cutlass13device_kernelINS_4gemm6kernel13GemmUniversalIN4cute5tupleIJiiiiEEENS1_10collective13CollectiveMmaINS1_35MainloopSm100TmaUmmaWarpSpecializedILi3ELi2ELi4ENS5_IJNS4_1CILi2EEENSA_ILi4EEENSA_ILi1EEEEEEEENS5_IJNSA_ILi128EEESG_NSA_ILi64EEEEEENS_6half_tENS5_IJlSD_lEEESJ_SK_NS4_8TiledMMAINS4_8MMA_AtomIJNS4_26SM100_MMA_F16BF16_2x1SM_SSISJ_SJ_fLi128ELi128ELNS4_4UMMA5MajorE0ELSP_0ELNSO_7ScaleInE0ELSQ_0EEEEEENS4_6LayoutINS5_IJSD_SD_SD_EEENS5_IJNSA_ILi0EEESV_SV_EEEEENS5_IJNS4_10UnderscoreESY_SY_EEEEENS4_28SM100_TMA_2SM_LOAD_MULTICASTENS4_14ComposedLayoutINS4_7SwizzleILi3ELi4ELi3EEENS4_18smem_ptr_flag_bitsILi16EEENST_INS5_IJNSA_ILi8EEESH_EEENS5_IJSH_SD_EEEEEEEvNS4_8identityENS4_18SM100_TMA_2SM_LOADES1B_vS1C_EENS_8epilogue10collective18CollectiveEpilogueINS1F_23Sm100TmaWarpSpecializedILi4ELi2ELi16ELb1ELb0EEEJNS5_IJSH_SG_SH_EEENS5_IJNST_ISH_SD_EENST_INS5_IJNSA_ILi16EEESB_EEENS5_IJSD_SH_EEEEEEEESJ_SK_SJ_SK_NS1F_6fusion15FusionCallbacksIS1J_NS1R_17LinearCombinationISJ_fSJ_fLNS_15FloatRoundStyleE2EEES1K_S1Q_JEEENS4_5SM1004TMEM4LOAD26SM100_TMEM_LOAD_32dp32b16xENS4_13SM90_TMA_LOADENS12_INS13_ILi1ELi4ELi3EEES16_NST_INS5_IJS17_S1M_EEENS5_IJS1M_SD_EEEEEEENS4_39AutoVectorizingCopyWithAssumedAlignmentILi128EEENS4_14SM90_TMA_STOREES26_S28_S28_EEEvvEEEEvNT_6ParamsE) ;  /* 0xffffff6404807950 */ /* 0x000fea0003c3ffff */
        .weak           $__internal_2_$__cuda_sm10x_tcgen05_guardrail_trap_unallocated_columns_being_dealloced
        .type           $__internal_2_$__cuda_sm10x_tcgen05_guardrail_trap_unallocated_columns_being_dealloced,@function
        .size           $__internal_2_$__cuda_sm10x_tcgen05_guardrail_trap_unallocated_columns_being_dealloced,(.L_x_194 - $__internal_2_$__cuda_sm10x_tcgen05_guardrail_trap_unallocated_columns_being_dealloced)
$__internal_2_$__cuda_sm10x_tcgen05_guardrail_trap_unallocated_columns_being_dealloced:
[----:B------:R-:W-:Y:S05]  /*9a00*/  BPT.TRAP 0x1 ;  /* 0x000000040000795c */ /* 0x000fea0000300000 */
[----:B------:R-:W-:-:S04]  /*9a10*/  HFMA2 R3, -RZ, RZ, 0, 0 ;  /* 0x00000000ff037431 */ /* 0x000fc800000001ff */
[----:B------:R-:W-:Y:S05]  /*9a20*/  RET.REL.NODEC R2 `(_ZN7cutlass13device_kernelINS_4gemm6kernel13GemmUniversalIN4cute5tupleIJiiiiEEENS1_10collective13CollectiveMmaINS1_35MainloopSm100TmaUmmaWarpSpecializedILi3ELi2ELi4ENS5_IJNS4_1CILi2EEENSA_ILi4EEENSA_ILi1EEEEEEEENS5_IJNSA_ILi128EEESG_NSA_ILi64EEEEEENS_6half_tENS5_IJlSD_lEEESJ_SK_NS4_8TiledMMAINS4_8MMA_AtomIJNS4_26SM100_MMA_F16BF16_2x1SM_SSISJ_SJ_fLi128ELi128ELNS4_4UMMA5MajorE0ELSP_0ELNSO_7ScaleInE0ELSQ_0EEEEEENS4_6LayoutINS5_IJSD_SD_SD_EEENS5_IJNSA_ILi0EEESV_SV_EEEEENS5_IJNS4_10UnderscoreESY_SY_EEEEENS4_28SM100_TMA_2SM_LOAD_MULTICASTENS4_14ComposedLayoutINS4_7SwizzleILi3ELi4ELi3EEENS4_18smem_ptr_flag_bitsILi16EEENST_INS5_IJNSA_ILi8EEESH_EEENS5_IJSH_SD_EEEEEEEvNS4_8identityENS4_18SM100_TMA_2SM_LOADES1B_vS1C_EENS_8epilogue10collective18CollectiveEpilogueINS1F_23Sm100TmaWarpSpecializedILi4ELi2ELi16ELb1ELb0EEEJNS5_IJSH_SG_SH_EEENS5_IJNST_ISH_SD_EENST_INS5_IJNSA_ILi16EEESB_EEENS5_IJSD_SH_EEEEEEEESJ_SK_SJ_SK_NS1F_6fusion15FusionCallbacksIS1J_NS1R_17LinearCombinationISJ_fSJ_fLNS_15FloatRoundStyleE2EEES1K_S1Q_JEEENS4_5SM1004TMEM4LOAD26SM100_TMEM_LOAD_32dp32b16xENS4_13SM90_TMA_LOADENS12_INS13_ILi1ELi4ELi3EEES16_NST_INS5_IJS17_S1M_EEENS5_IJS1M_SD_EEEEEEENS4_39AutoVectorizingCopyWithAssumedAlignmentILi128EEENS4_14SM90_TMA_STOREES26_S28_S28_EEEvvEEEEvNT_6ParamsE) ;  /* 0xffffff6402747950 */ /* 0x000fea0003c3ffff */
.L_x_193:
[----:B------:R-:W-:-:S00]  /*9a30*/  BRA `(.L_x_193) ;  /* 0xfffffffc00fc7947 */ /* 0x000fc0000383ffff */
[----:B------:R-:W-:-:S00]  /*9a40*/  NOP ;  /* 0x0000000000007918 */ /* 0x000fc00000000000 */
        /* <DEDUP_REMOVED lines=11> */
.L_x_194:


//--------------------- .nv.global.init           --------------------------
	.section	.nv.global.init,"aw",@progbits
.nv.global.init:
	.type		$str$27,@object
	.size		$str$27,($str$28 - $str$27)
$str$27:
        /*0000*/ 	.byte	0x28, 0x61, 0x64, 0x64, 0x72, 0x65, 0x73, 0x73, 0x20, 0x26, 0x20, 0x6d, 0x61, 0x73, 0x6b, 0x29
        /*0010*/ 	.byte	0x20, 0x3d, 0x3d, 0x20, 0x30, 0x00
	.type		$str$28,@object
	.size		$str$28,($str$26 - $str$28)
$str$28:
        /*0016*/ 	.byte	0x2f, 0x74, 0x6d, 0x70, 0x2f, 0x63, 0x75, 0x74, 0x6c, 0x61, 0x73, 0x73, 0x5f, 0x73, 0x77, 0x65
        /*0026*/ 	.byte	0x65, 0x70, 0x5f, 0x73, 0x72, 0x63, 0x2f, 0x69, 0x6e, 0x63, 0x6c, 0x75, 0x64, 0x65, 0x2f, 0x63
        /*0036*/ 	.byte	0x75, 0x74, 0x65, 0x2f, 0x70, 0x6f, 0x69, 0x6e, 0x74, 0x65, 0x72, 0x5f, 0x66, 0x6c, 0x61, 0x67
        /*0046*/ 	.byte	0x67, 0x65, 0x64, 0x2e, 0x68, 0x70, 0x70, 0x00
	.type		$str$26,@object
	.size		$str$26,($str$25 - $str$26)
$str$26:
        /*004e*/ 	.byte	0x2f, 0x74, 0x6d, 0x70, 0x2f, 0x63, 0x75, 0x74, 0x6c, 0x61, 0x73, 0x73, 0x5f, 0x73, 0x77, 0x65
        /*005e*/ 	.byte	0x65, 0x70, 0x5f, 0x73, 0x72, 0x63, 0x2f, 0x69, 0x6e, 0x63, 0x6c, 0x75, 0x64, 0x65, 0x2f, 0x63
        /*006e*/ 	.byte	0x75, 0x74, 0x65, 0x2f, 0x61, 0x74, 0x6f, 0x6d, 0x2f, 0x63, 0x6f, 0x70, 0x79, 0x5f, 0x74, 0x72
        /*007e*/ 	.byte	0x61, 0x69, 0x74, 0x73, 0x5f, 0x73, 0x6d, 0x31, 0x30, 0x30, 0x2e, 0x68, 0x70, 0x70, 0x00
	.type		$str$25,@object
	.size		$str$25,(__unnamed_1 - $str$25)
$str$25:
        /*008d*/ 	.byte	0x28, 0x28, 0x75, 0x69, 0x6e, 0x74, 0x33, 0x32, 0x5f, 0x74, 0x28, 0x74, 0x68, 0x72, 0x65, 0x61
        /*009d*/ 	.byte	0x64, 0x49, 0x64, 0x78, 0x2e, 0x78, 0x29, 0x20, 0x2f, 0x20, 0x33, 0x32, 0x29, 0x20, 0x25, 0x20
        /*00ad*/ 	.byte	0x34, 0x29, 0x20, 0x3d, 0x3d, 0x20, 0x28, 0x28, 0x28, 0x74, 0x6d, 0x65, 0x6d, 0x5f, 0x61, 0x64
        /*00bd*/ 	.byte	0x64, 0x72, 0x20, 0x3e, 0x3e, 0x20, 0x31, 0x36, 0x29, 0x20, 0x2f, 0x20, 0x33, 0x32, 0x29, 0x20
        /*00cd*/ 	.byte	0x25, 0x20, 0x34, 0x29, 0x00
	.type		__unnamed_1,@object
	.size		__unnamed_1,(__unnamed_2 - __unnamed_1)
__unnamed_1:
        /*00d2*/ 	.byte	0x61, 0x75, 0x74, 0x6f, 0x20, 0x63, 0x75, 0x74, 0x65, 0x3a, 0x3a, 0x61, 0x73, 0x5f, 0x70, 0x6f
        /* <DEDUP_REMOVED lines=24> */
        /*0262*/ 	.byte	0x34, 0x38, 0x3e, 0x3e, 0x3e, 0x3e, 0x5d, 0x00
	.type		__unnamed_2,@object
	.size		__unnamed_2,(.L_2 - __unnamed_2)
__unnamed_2:
        /* <DEDUP_REMOVED lines=40> */
        /*04ea*/ 	.byte	0x3a, 0x3a, 0x43, 0x3c, 0x30, 0x3e, 0x3e, 0x3e, 0x3e, 0x5d, 0x00
.L_2:


//--------------------- .nv.shared._ZN7cutlass13device_kernelINS_4gemm6kernel13GemmUniversalIN4cute5tupleIJiiiiEEENS1_10collective13CollectiveMmaINS1_35MainloopSm100TmaUmmaWarpSpecializedILi3ELi2ELi4ENS5_IJNS4_1CILi2EEENSA_ILi4EEENSA_ILi1EEEEEEEENS5_IJNSA_ILi128EEESG_NSA_ILi64EEEEEENS_6half_tENS5_IJlSD_lEEESJ_SK_NS4_8TiledMMAINS4_8MMA_AtomIJNS4_26SM100_MMA_F16BF16_2x1SM_SSISJ_SJ_fLi128ELi128ELNS4_4UMMA5MajorE0ELSP_0ELNSO_7ScaleInE0ELSQ_0EEEEEENS4_6LayoutINS5_IJSD_SD_SD_EEENS5_IJNSA_ILi0EEESV_SV_EEEEENS5_IJNS4_10UnderscoreESY_SY_EEEEENS4_28SM100_TMA_2SM_LOAD_MULTICASTENS4_14ComposedLayoutINS4_7SwizzleILi3ELi4ELi3EEENS4_18smem_ptr_flag_bitsILi16EEENST_INS5_IJNSA_ILi8EEESH_EEENS5_IJSH_SD_EEEEEEEvNS4_8identityENS4_18SM100_TMA_2SM_LOADES1B_vS1C_EENS_8epilogue10collective18CollectiveEpilogueINS1F_23Sm100TmaWarpSpecializedILi4ELi2ELi16ELb1ELb0EEEJNS5_IJSH_SG_SH_EEENS5_IJNST_ISH_SD_EENST_INS5_IJNSA_ILi16EEESB_EEENS5_IJSD_SH_EEEEEEEESJ_SK_SJ_SK_NS1F_6fusion15FusionCallbacksIS1J_NS1R_17LinearCombinationISJ_fSJ_fLNS_15FloatRoundStyleE2EEES1K_S1Q_JEEENS4_5SM1004TMEM4LOAD26SM100_TMEM_LOAD_32dp32b16xENS4_13SM90_TMA_LOADENS12_INS13_ILi1ELi4ELi3EEES16_NST_INS5_IJS17_S1M_EEENS5_IJS1M_SD_EEEEEEENS4_39AutoVectorizingCopyWithAssumedAlignmentILi128EEENS4_14SM90_TMA_STOREES26_S28_S28_EEEvvEEEEvNT_6ParamsE --------------------------
	.section	.nv.shared._ZN7cutlass13device_kernelINS_4gemm6kernel13GemmUniversalIN4cute5tupleIJiiiiEEENS1_10collective13CollectiveMmaINS1_35MainloopSm100TmaUmmaWarpSpecializedILi3ELi2ELi4ENS5_IJNS4_1CILi2EEENSA_ILi4EEENSA_ILi1EEEEEEEENS5_IJNSA_ILi128EEESG_NSA_ILi64EEEEEENS_6half_tENS5_IJlSD_lEEESJ_SK_NS4_8TiledMMAINS4_8MMA_AtomIJNS4_26SM100_MMA_F16BF16_2x1SM_SSISJ_SJ_fLi128ELi128ELNS4_4UMMA5MajorE0ELSP_0ELNSO_7ScaleInE0ELSQ_0EEEEEENS4_6LayoutINS5_IJSD_SD_SD_EEENS5_IJNSA_ILi0EEESV_SV_EEEEENS5_IJNS4_10UnderscoreESY_SY_EEEEENS4_28SM100_TMA_2SM_LOAD_MULTICASTENS4_14ComposedLayoutINS4_7SwizzleILi3ELi4ELi3EEENS4_18smem_ptr_flag_bitsILi16EEENST_INS5_IJNSA_ILi8EEESH_EEENS5_IJSH_SD_EEEEEEEvNS4_8identityENS4_18SM100_TMA_2SM_LOADES1B_vS1C_EENS_8epilogue10collective18CollectiveEpilogueINS1F_23Sm100TmaWarpSpecializedILi4ELi2ELi16ELb1ELb0EEEJNS5_IJSH_SG_SH_EEENS5_IJNST_ISH_SD_EENST_INS5_IJNSA_ILi16EEESB_EEENS5_IJSD_SH_EEEEEEEESJ_SK_SJ_SK_NS1F_6fusion15FusionCallbacksIS1J_NS1R_17LinearCombinationISJ_fSJ_fLNS_15FloatRoundStyleE2EEES1K_S1Q_JEEENS4_5SM1004TMEM4LOAD26SM100_TMEM_LOAD_32dp32b16xENS4_13SM90_TMA_LOADENS12_INS13_ILi1ELi4ELi3EEES16_NST_INS5_IJS17_S1M_EEENS5_IJS1M_SD_EEEEEEENS4_39AutoVectorizingCopyWithAssumedAlignmentILi128EEENS4_14SM90_TMA_STOREES26_S28_S28_EEEvvEEEEvNT_6ParamsE,"aw",@nobits
	.sectionflags	@""
	.align	16
	.zero		1024


//--------------------- .nv.shared.reserved.0     --------------------------
	.section	.nv.shared.reserved.0,"aw",@nobits
	.weak		__nv_reservedSMEM_offset_0_alias
	.size		__nv_reservedSMEM_offset_0_alias, 0, 64
	.other		__nv_reservedSMEM_offset_0_alias,@"STO_CUDA_RESERVED_SHARED STV_DEFAULT"
__nv_reservedSMEM_offset_0_alias:
	.zero		0
.nv.shared.reserved.0:
	.zero		64
	.weak		__nv_reservedSMEM_tcgen05_partition
	.type		__nv_reservedSMEM_tcgen05_partition,@object
	.size		__nv_reservedSMEM_tcgen05_partition,(.L_0 - __nv_reservedSMEM_tcgen05_partition)
__nv_reservedSMEM_tcgen05_partition:
	.zero		32
.L_0:


//--------------------- .nv.global                --------------------------
	.section	.nv.global,"aw",@nobits
.nv.global:
	.type		_ZN40_INTERNAL_f589e372_4_k_cu_451af84f_379124cute1_E,@object
	.size		_ZN40_INTERNAL_f589e372_4_k_cu_451af84f_379124cute1_E,(_ZN40_INTERNAL_f589e372_4_k_cu_451af84f_379124cuda3std3__45__cpo6cbeginE - _ZN40_INTERNAL_f589e372_4_k_cu_451af84f_379124cute1_E)
_ZN40_INTERNAL_f589e372_4_k_cu_451af84f_379124cute1_E:
	.zero		1
	.type		_ZN40_INTERNAL_f589e372_4_k_cu_451af84f_379124cuda3std3__45__cpo6cbeginE,@object
	.size		_ZN40_INTERNAL_f589e372_4_k_cu_451af84f_379124cuda3std3__45__cpo6cbeginE,(_ZN40_INTERNAL_f589e372_4_k_cu_451af84f_379124cuda3std3__48in_placeE - _ZN40_INTERNAL_f589e372_4_k_cu_451af84f_379124cuda3std3__45__cpo6cbeginE)
_ZN40_INTERNAL_f589e372_4_k_cu_451af84f_379124cuda3std3__45__cpo6cbeginE:
	.zero		1
	.type		_ZN40_INTERNAL_f589e372_4_k_cu_451af84f_379124cuda3std3__48in_placeE,@object
	.size		_ZN40_INTERNAL_f589e372_4_k_cu_451af84f_379124cuda3std3__48in_placeE,(_ZN40_INTERNAL_f589e372_4_k_cu_451af84f_379124cuda3std6ranges3__45__cpo9iter_moveE - _ZN40_INTERNAL_f589e372_4_k_cu_451af84f_379124cuda3std3__48in_placeE)
_ZN40_INTERNAL_f589e372_4_k_cu_451af84f_379124cuda3std3__48in_placeE:
	.zero		1
	.type		_ZN40_INTERNAL_f589e372_4_k_cu_451af84f_379124cuda3std6ranges3__45__cpo9iter_moveE,@object
	.size		_ZN40_INTERNAL_f589e372_4_k_cu_451af84f_379124cuda3std6ranges3__45__cpo9iter_moveE,(_ZN40_INTERNAL_f589e372_4_k_cu_451af84f_379124cuda3std3__45__cpo5beginE - _ZN40_INTERNAL_f589e372_4_k_cu_451af84f_379124cuda3std6ranges3__45__cpo9iter_moveE)
_ZN40_INTERNAL_f589e372_4_k_cu_451af84f_379124cuda3std6ranges3__45__cpo9iter_moveE:
	.zero		1
	.type		_ZN40_INTERNAL_f589e372_4_k_cu_451af84f_379124cuda3std3__45__cpo5beginE,@object
	.size		_ZN40_INTERNAL_f589e372_4_k_cu_451af84f_379124cuda3std3__45__cpo5beginE,(_ZN40_INTERNAL_f589e372_4_k_cu_451af84f_379124cuda3std3__442_GLOBAL__N__f589e372_4_k_cu_451af84f_379126ignoreE - _ZN40_INTERNAL_f589e372_4_k_cu_451af84f_379124cuda3std3__45__cpo5beginE)
_ZN40_INTERNAL_f589e372_4_k_cu_451af84f_379124cuda3std3__45__cpo5beginE:
	.zero		1
	.type		_ZN40_INTERNAL_f589e372_4_k_cu_451af84f_379124cuda3std3__442_GLOBAL__N__f589e372_4_k_cu_451af84f_379126ignoreE,@object
	.size		_ZN40_INTERNAL_f589e372_4_k_cu_451af84f_379124cuda3std3__442_GLOBAL__N__f589e372_4_k_cu_451af84f_379126ignoreE,(_ZN40_INTERNAL_f589e372_4_k_cu_451af84f_379124cute7productE - _ZN40_INTERNAL_f589e372_4_k_cu_451af84f_379124cuda3std3__442_GLOBAL__N__f589e372_4_k_cu_451af84f_379126ignoreE)
_ZN40_INTERNAL_f589e372_4_k_cu_451af84f_379124cuda3std3__442_GLOBAL__N__f589e372_4_k_cu_451af84f_379126ignoreE:
	.zero		1
	.type		_ZN40_INTERNAL_f589e372_4_k_cu_451af84f_379124cute7productE,@object
	.size		_ZN40_INTERNAL_f589e372_4_k_cu_451af84f_379124cute7productE,(_ZN40_INTERNAL_f589e372_4_k_cu_451af84f_379124cuda3std3__45__cpo3endE - _ZN40_INTERNAL_f589e372_4_k_cu_451af84f_379124cute7productE)
_ZN40_INTERNAL_f589e372_4_k_cu_451af84f_379124cute7productE:
	.zero		1
	.type		_ZN40_INTERNAL_f589e372_4_k_cu_451af84f_379124cuda3std3__45__cpo3endE,@object
	.size		_ZN40_INTERNAL_f589e372_4_k_cu_451af84f_379124cuda3std3__45__cpo3endE,(_ZN40_INTERNAL_f589e372_4_k_cu_451af84f_379124cuda3std3__419piecewise_constructE - _ZN40_INTERNAL_f589e372_4_k_cu_451af84f_379124cuda3std3__45__cpo3endE)
_ZN40_INTERNAL_f589e372_4_k_cu_451af84f_379124cuda3std3__45__cpo3endE:
	.zero		1
	.type		_ZN40_INTERNAL_f589e372_4_k_cu_451af84f_379124cuda3std3__419piecewise_constructE,@object
	.size		_ZN40_INTERNAL_f589e372_4_k_cu_451af84f_379124cuda3std3__419piecewise_constructE,(_ZN40_INTERNAL_f589e372_4_k_cu_451af84f_379124cuda3std3__45__cpo4cendE - _ZN40_INTERNAL_f589e372_4_k_cu_451af84f_379124cuda3std3__419piecewise_constructE)
_ZN40_INTERNAL_f589e372_4_k_cu_451af84f_379124cuda3std3__419piecewise_constructE:
	.zero		1
	.type		_ZN40_INTERNAL_f589e372_4_k_cu_451af84f_379124cuda3std3__45__cpo4cendE,@object
	.size		_ZN40_INTERNAL_f589e372_4_k_cu_451af84f_379124cuda3std3__45__cpo4cendE,(_ZN40_INTERNAL_f589e372_4_k_cu_451af84f_379124cuda3std6ranges3__45__cpo4swapE - _ZN40_INTERNAL_f589e372_4_k_cu_451af84f_379124cuda3std3__45__cpo4cendE)
_ZN40_INTERNAL_f589e372_4_k_cu_451af84f_379124cuda3std3__45__cpo4cendE:
	.zero		1
	.type		_ZN40_INTERNAL_f589e372_4_k_cu_451af84f_379124cuda3std6ranges3__45__cpo4swapE,@object
	.size		_ZN40_INTERNAL_f589e372_4_k_cu_451af84f_379124cuda3std6ranges3__45__cpo4swapE,(.L_10 - _ZN40_INTERNAL_f589e372_4_k_cu_451af84f_379124cuda3std6ranges3__45__cpo4swapE)
_ZN40_INTERNAL_f589e372_4_k_cu_451af84f_379124cuda3std6ranges3__45__cpo4swapE:
	.zero		1
.L_10:


//--------------------- .nv.constant0._ZN7cutlass13device_kernelINS_4gemm6kernel13GemmUniversalIN4cute5tupleIJiiiiEEENS1_10collective13CollectiveMmaINS1_35MainloopSm100TmaUmmaWarpSpecializedILi3ELi2ELi4ENS5_IJNS4_1CILi2EEENSA_ILi4EEENSA_ILi1EEEEEEEENS5_IJNSA_ILi128EEESG_NSA_ILi64EEEEEENS_6half_tENS5_IJlSD_lEEESJ_SK_NS4_8TiledMMAINS4_8MMA_AtomIJNS4_26SM100_MMA_F16BF16_2x1SM_SSISJ_SJ_fLi128ELi128ELNS4_4UMMA5MajorE0ELSP_0ELNSO_7ScaleInE0ELSQ_0EEEEEENS4_6LayoutINS5_IJSD_SD_SD_EEENS5_IJNSA_ILi0EEESV_SV_EEEEENS5_IJNS4_10UnderscoreESY_SY_EEEEENS4_28SM100_TMA_2SM_LOAD_MULTICASTENS4_14ComposedLayoutINS4_7SwizzleILi3ELi4ELi3EEENS4_18smem_ptr_flag_bitsILi16EEENST_INS5_IJNSA_ILi8EEESH_EEENS5_IJSH_SD_EEEEEEEvNS4_8identityENS4_18SM100_TMA_2SM_LOADES1B_vS1C_EENS_8epilogue10collective18CollectiveEpilogueINS1F_23Sm100TmaWarpSpecializedILi4ELi2ELi16ELb1ELb0EEEJNS5_IJSH_SG_SH_EEENS5_IJNST_ISH_SD_EENST_INS5_IJNSA_ILi16EEESB_EEENS5_IJSD_SH_EEEEEEEESJ_SK_SJ_SK_NS1F_6fusion15FusionCallbacksIS1J_NS1R_17LinearCombinationISJ_fSJ_fLNS_15FloatRoundStyleE2EEES1K_S1Q_JEEENS4_5SM1004TMEM4LOAD26SM100_TMEM_LOAD_32dp32b16xENS4_13SM90_TMA_LOADENS12_INS13_ILi1ELi4ELi3EEES16_NST_INS5_IJS17_S1M_EEENS5_IJS1M_SD_EEEEEEENS4_39AutoVectorizingCopyWithAssumedAlignmentILi128EEENS4_14SM90_TMA_STOREES26_S28_S28_EEEvvEEEEvNT_6ParamsE --------------------------
	.section	.nv.constant0._ZN7cutlass13device_kernelINS_4gemm6kernel13GemmUniversalIN4cute5tupleIJiiiiEEENS1_10collective13CollectiveMmaINS1_35MainloopSm100TmaUmmaWarpSpecializedILi3ELi2ELi4ENS5_IJNS4_1CILi2EEENSA_ILi4EEENSA_ILi1EEEEEEEENS5_IJNSA_ILi128EEESG_NSA_ILi64EEEEEENS_6half_tENS5_IJlSD_lEEESJ_SK_NS4_8TiledMMAINS4_8MMA_AtomIJNS4_26SM100_MMA_F16BF16_2x1SM_SSISJ_SJ_fLi128ELi128ELNS4_4UMMA5MajorE0ELSP_0ELNSO_7ScaleInE0ELSQ_0EEEEEENS4_6LayoutINS5_IJSD_SD_SD_EEENS5_IJNSA_ILi0EEESV_SV_EEEEENS5_IJNS4_10UnderscoreESY_SY_EEEEENS4_28SM100_TMA_2SM_LOAD_MULTICASTENS4_14ComposedLayoutINS4_7SwizzleILi3ELi4ELi3EEENS4_18smem_ptr_flag_bitsILi16EEENST_INS5_IJNSA_ILi8EEESH_EEENS5_IJSH_SD_EEEEEEEvNS4_8identityENS4_18SM100_TMA_2SM_LOADES1B_vS1C_EENS_8epilogue10collective18CollectiveEpilogueINS1F_23Sm100TmaWarpSpecializedILi4ELi2ELi16ELb1ELb0EEEJNS5_IJSH_SG_SH_EEENS5_IJNST_ISH_SD_EENST_INS5_IJNSA_ILi16EEESB_EEENS5_IJSD_SH_EEEEEEEESJ_SK_SJ_SK_NS1F_6fusion15FusionCallbacksIS1J_NS1R_17LinearCombinationISJ_fSJ_fLNS_15FloatRoundStyleE2EEES1K_S1Q_JEEENS4_5SM1004TMEM4LOAD26SM100_TMEM_LOAD_32dp32b16xENS4_13SM90_TMA_LOADENS12_INS13_ILi1ELi4ELi3EEES16_NST_INS5_IJS17_S1M_EEENS5_IJS1M_SD_EEEEEEENS4_39AutoVectorizingCopyWithAssumedAlignmentILi128EEENS4_14SM90_TMA_STOREES26_S28_S28_EEEvvEEEEvNT_6ParamsE,"a",@progbits
	.sectionflags	@""
	.align	4
.nv.constant0._ZN7cutlass13device_kernelINS_4gemm6kernel13GemmUniversalIN4cute5tupleIJiiiiEEENS1_10collective13CollectiveMmaINS1_35MainloopSm100TmaUmmaWarpSpecializedILi3ELi2ELi4ENS5_IJNS4_1CILi2EEENSA_ILi4EEENSA_ILi1EEEEEEEENS5_IJNSA_ILi128EEESG_NSA_ILi64EEEEEENS_6half_tENS5_IJlSD_lEEESJ_SK_NS4_8TiledMMAINS4_8MMA_AtomIJNS4_26SM100_MMA_F16BF16_2x1SM_SSISJ_SJ_fLi128ELi128ELNS4_4UMMA5MajorE0ELSP_0ELNSO_7ScaleInE0ELSQ_0EEEEEENS4_6LayoutINS5_IJSD_SD_SD_EEENS5_IJNSA_ILi0EEESV_SV_EEEEENS5_IJNS4_10UnderscoreESY_SY_EEEEENS4_28SM100_TMA_2SM_LOAD_MULTICASTENS4_14ComposedLayoutINS4_7SwizzleILi3ELi4ELi3EEENS4_18smem_ptr_flag_bitsILi16EEENST_INS5_IJNSA_ILi8EEESH_EEENS5_IJSH_SD_EEEEEEEvNS4_8identityENS4_18SM100_TMA_2SM_LOADES1B_vS1C_EENS_8epilogue10collective18CollectiveEpilogueINS1F_23Sm100TmaWarpSpecializedILi4ELi2ELi16ELb1ELb0EEEJNS5_IJSH_SG_SH_EEENS5_IJNST_ISH_SD_EENST_INS5_IJNSA_ILi16EEESB_EEENS5_IJSD_SH_EEEEEEEESJ_SK_SJ_SK_NS1F_6fusion15FusionCallbacksIS1J_NS1R_17LinearCombinationISJ_fSJ_fLNS_15FloatRoundStyleE2EEES1K_S1Q_JEEENS4_5SM1004TMEM4LOAD26SM100_TMEM_LOAD_32dp32b16xENS4_13SM90_TMA_LOADENS12_INS13_ILi1ELi4ELi3EEES16_NST_INS5_IJS17_S1M_EEENS5_IJS1M_SD_EEEEEEENS4_39AutoVectorizingCopyWithAssumedAlignmentILi128EEENS4_14SM90_TMA_STOREES26_S28_S28_EEEvvEEEEvNT_6ParamsE:
	.zero		2944


//--------------------- SYMBOLS --------------------------

	.type		.nv.reservedSmem.offset0,@object
	.size		.nv.reservedSmem.offset0,0x4
	.type		.nv.reservedSmem.cap,@object
	.size		.nv.reservedSmem.cap,0x4
	.type		__assertfail,@function
